//
// Generated by NVIDIA NVVM Compiler
//
// Compiler Build ID: CL-36424714
// Cuda compilation tools, release 13.0, V13.0.88
// Based on NVVM 20.0.0
//

.version 9.0
.target sm_100
.address_size 64

	// .globl	_Z12tensorMatMulPK6__halfS1_Pfiii
.extern .shared .align 16 .b8 smem[];

.visible .entry _Z12tensorMatMulPK6__halfS1_Pfiii(
	.param .u64 .ptr .align 1 _Z12tensorMatMulPK6__halfS1_Pfiii_param_0,
	.param .u64 .ptr .align 1 _Z12tensorMatMulPK6__halfS1_Pfiii_param_1,
	.param .u64 .ptr .align 1 _Z12tensorMatMulPK6__halfS1_Pfiii_param_2,
	.param .u32 _Z12tensorMatMulPK6__halfS1_Pfiii_param_3,
	.param .u32 _Z12tensorMatMulPK6__halfS1_Pfiii_param_4,
	.param .u32 _Z12tensorMatMulPK6__halfS1_Pfiii_param_5
)
{
	.local .align 16 .b8 	__local_depot0[32];
	.reg .b64 	%SP;
	.reg .b64 	%SPL;
	.reg .pred 	%p<47>;
	.reg .b16 	%rs<29>;
	.reg .b32 	%r<255>;
	.reg .b32 	%f<131>;
	.reg .b64 	%rd<72>;

	mov.u64 	%SPL, __local_depot0;
	ld.param.u64 	%rd8, [_Z12tensorMatMulPK6__halfS1_Pfiii_param_0];
	ld.param.u64 	%rd9, [_Z12tensorMatMulPK6__halfS1_Pfiii_param_1];
	ld.param.u64 	%rd10, [_Z12tensorMatMulPK6__halfS1_Pfiii_param_2];
	ld.param.u32 	%r66, [_Z12tensorMatMulPK6__halfS1_Pfiii_param_3];
	ld.param.u32 	%r67, [_Z12tensorMatMulPK6__halfS1_Pfiii_param_4];
	ld.param.u32 	%r68, [_Z12tensorMatMulPK6__halfS1_Pfiii_param_5];
	cvta.to.global.u64 	%rd1, %rd8;
	cvta.to.global.u64 	%rd2, %rd9;
	cvta.to.global.u64 	%rd3, %rd10;
	add.u64 	%rd4, %SPL, 0;
	add.u64 	%rd5, %SPL, 16;
	mov.u32 	%r69, smem;
	cvt.u64.u32 	%rd13, %r69;
	cvta.shared.u64 	%rd14, %rd13;
	add.s64 	%rd15, %rd14, 10240;
	st.local.v2.u64 	[%rd4], {%rd14, %rd15};
	add.s64 	%rd16, %rd14, 29184;
	add.s64 	%rd17, %rd14, 20480;
	st.local.v2.u64 	[%rd5], {%rd17, %rd16};
	mov.u32 	%r1, %tid.x;
	shr.u32 	%r70, %r1, 5;
	shr.u32 	%r2, %r1, 7;
	and.b32  	%r3, %r70, 3;
	mov.u32 	%r71, %ctaid.y;
	shl.b32 	%r4, %r71, 7;
	mov.u32 	%r72, %ctaid.x;
	shl.b32 	%r5, %r72, 7;
	setp.gt.u32 	%p1, %r1, 511;
	@%p1 bra 	$L__BB0_6;
	shr.u32 	%r6, %r1, 2;
	and.b32  	%r7, %r1, 3;
	add.s32 	%r8, %r6, %r4;
	shl.b32 	%r75, %r1, 3;
	and.b32  	%r9, %r75, 24;
	setp.ge.s32 	%p2, %r8, %r66;
	setp.ge.s32 	%p3, %r9, %r68;
	mov.b32 	%r233, 0;
	or.pred  	%p4, %p2, %p3;
	mov.u32 	%r234, %r233;
	mov.u32 	%r235, %r233;
	mov.u32 	%r236, %r233;
	@%p4 bra 	$L__BB0_3;
	mul.lo.s32 	%r76, %r8, %r68;
	shr.u32 	%r77, %r76, 3;
	add.s32 	%r78, %r77, %r7;
	mul.wide.u32 	%rd18, %r78, 16;
	add.s64 	%rd19, %rd1, %rd18;
	ld.global.nc.v4.u32 	{%r233, %r234, %r235, %r236}, [%rd19];
$L__BB0_3:
	mad.lo.s32 	%r80, %r6, 40, %r9;
	shl.b32 	%r81, %r80, 1;
	add.s32 	%r83, %r69, %r81;
	st.shared.v4.u32 	[%r83], {%r233, %r234, %r235, %r236};
	shr.u32 	%r18, %r1, 4;
	and.b32  	%r19, %r75, 120;
	add.s32 	%r20, %r19, %r5;
	setp.ge.s32 	%p5, %r18, %r68;
	setp.ge.s32 	%p6, %r20, %r67;
	mov.b32 	%r237, 0;
	or.pred  	%p7, %p5, %p6;
	mov.u32 	%r238, %r237;
	mov.u32 	%r239, %r237;
	mov.u32 	%r240, %r237;
	@%p7 bra 	$L__BB0_5;
	mad.lo.s32 	%r86, %r18, %r67, %r20;
	shr.s32 	%r87, %r86, 31;
	shr.u32 	%r88, %r87, 29;
	add.s32 	%r89, %r86, %r88;
	shr.s32 	%r90, %r89, 3;
	mul.wide.s32 	%rd20, %r90, 16;
	add.s64 	%rd21, %rd2, %rd20;
	ld.global.nc.v4.u32 	{%r237, %r238, %r239, %r240}, [%rd21];
$L__BB0_5:
	mad.lo.s32 	%r91, %r18, 136, %r19;
	shl.b32 	%r92, %r91, 1;
	add.s32 	%r94, %r69, %r92;
	st.shared.v4.u32 	[%r94+20480], {%r237, %r238, %r239, %r240};
$L__BB0_6:
	// begin inline asm
	cp.async.commit_group;
	// end inline asm
	setp.lt.s32 	%p8, %r68, 33;
	mov.b64 	%rd71, 0;
	mov.b16 	%rs26, 0;
	mov.b16 	%rs27, 1;
	mov.f32 	%f115, 0f00000000;
	mov.f32 	%f116, %f115;
	mov.f32 	%f117, %f115;
	mov.f32 	%f118, %f115;
	mov.f32 	%f119, %f115;
	mov.f32 	%f120, %f115;
	mov.f32 	%f121, %f115;
	mov.f32 	%f122, %f115;
	mov.f32 	%f123, %f115;
	mov.f32 	%f124, %f115;
	mov.f32 	%f125, %f115;
	mov.f32 	%f126, %f115;
	mov.f32 	%f127, %f115;
	mov.f32 	%f128, %f115;
	mov.f32 	%f129, %f115;
	mov.f32 	%f130, %f115;
	@%p8 bra 	$L__BB0_38;
	shr.u32 	%r96, %r1, 2;
	shl.b32 	%r97, %r1, 3;
	and.b32  	%r241, %r97, 24;
	add.s32 	%r30, %r96, %r4;
	shr.u32 	%r243, %r1, 4;
	and.b32  	%r98, %r97, 120;
	add.s32 	%r99, %r243, 32;
	mad.lo.s32 	%r100, %r67, %r99, %r5;
	add.s32 	%r244, %r100, %r98;
	shl.b32 	%r33, %r67, 5;
	mad.lo.s32 	%r242, %r30, %r68, %r241;
	mov.b16 	%rs25, 1;
	mov.b16 	%rs26, 0;
	mov.f32 	%f115, 0f00000000;
	mov.b32 	%r245, 0;
	mov.u32 	%r246, %r245;
$L__BB0_8:
	and.b16  	%rs13, %rs26, 255;
	and.b16  	%rs14, %rs25, 255;
	setp.eq.s16 	%p9, %rs14, %rs13;
	@%p9 bra 	$L__BB0_30;
	not.b16 	%rs16, %rs26;
	add.s16 	%rs17, %rs25, %rs16;
	and.b16  	%rs15, %rs17, 255;
	setp.gt.s16 	%p10, %rs15, 3;
	@%p10 bra 	$L__BB0_17;
	setp.gt.s16 	%p16, %rs15, 1;
	@%p16 bra 	$L__BB0_14;
	setp.eq.s16 	%p19, %rs15, 0;
	@%p19 bra 	$L__BB0_24;
	setp.eq.s16 	%p20, %rs15, 1;
	@%p20 bra 	$L__BB0_13;
	bra.uni 	$L__BB0_28;
$L__BB0_13:
	// begin inline asm
	cp.async.wait_group 1;
	// end inline asm
	bra.uni 	$L__BB0_29;
$L__BB0_14:
	setp.eq.s16 	%p17, %rs15, 2;
	@%p17 bra 	$L__BB0_25;
	setp.eq.s16 	%p18, %rs15, 3;
	@%p18 bra 	$L__BB0_16;
	bra.uni 	$L__BB0_28;
$L__BB0_16:
	// begin inline asm
	cp.async.wait_group 3;
	// end inline asm
	bra.uni 	$L__BB0_29;
$L__BB0_17:
	setp.gt.s16 	%p11, %rs15, 5;
	@%p11 bra 	$L__BB0_21;
	setp.eq.s16 	%p14, %rs15, 4;
	@%p14 bra 	$L__BB0_26;
	setp.eq.s16 	%p15, %rs15, 5;
	@%p15 bra 	$L__BB0_20;
	bra.uni 	$L__BB0_28;
$L__BB0_20:
	// begin inline asm
	cp.async.wait_group 5;
	// end inline asm
	bra.uni 	$L__BB0_29;
$L__BB0_21:
	setp.eq.s16 	%p12, %rs15, 6;
	@%p12 bra 	$L__BB0_27;
	setp.eq.s16 	%p13, %rs15, 7;
	@%p13 bra 	$L__BB0_23;
	bra.uni 	$L__BB0_28;
$L__BB0_23:
	// begin inline asm
	cp.async.wait_group 7;
	// end inline asm
	bra.uni 	$L__BB0_29;
$L__BB0_24:
	// begin inline asm
	cp.async.wait_group 0;
	// end inline asm
	bra.uni 	$L__BB0_29;
$L__BB0_25:
	// begin inline asm
	cp.async.wait_group 2;
	// end inline asm
	bra.uni 	$L__BB0_29;
$L__BB0_26:
	// begin inline asm
	cp.async.wait_group 4;
	// end inline asm
	bra.uni 	$L__BB0_29;
$L__BB0_27:
	// begin inline asm
	cp.async.wait_group 6;
	// end inline asm
	bra.uni 	$L__BB0_29;
$L__BB0_28:
	// begin inline asm
	cp.async.wait_group 8;
	// end inline asm
$L__BB0_29:
	add.s16 	%rs26, %rs26, 1;
$L__BB0_30:
	setp.gt.u32 	%p21, %r1, 511;
	bar.sync 	0;
	xor.b32  	%r41, %r246, 1;
	@%p21 bra 	$L__BB0_36;
	setp.ge.s32 	%p22, %r30, %r66;
	add.s32 	%r102, %r241, 32;
	setp.ge.s32 	%p23, %r102, %r68;
	mov.b32 	%r247, 0;
	or.pred  	%p24, %p22, %p23;
	mov.u32 	%r248, %r247;
	mov.u32 	%r249, %r247;
	mov.u32 	%r250, %r247;
	@%p24 bra 	$L__BB0_33;
	add.s32 	%r103, %r242, 32;
	shr.u32 	%r104, %r103, 3;
	mul.wide.u32 	%rd23, %r104, 16;
	add.s64 	%rd24, %rd1, %rd23;
	ld.global.nc.v4.u32 	{%r250, %r249, %r248, %r247}, [%rd24];
$L__BB0_33:
	shl.b32 	%r107, %r1, 3;
	and.b32  	%r108, %r107, 120;
	add.s32 	%r109, %r5, %r108;
	setp.ge.s32 	%p25, %r109, %r67;
	shr.u32 	%r110, %r1, 2;
	and.b32  	%r111, %r107, 24;
	mad.lo.s32 	%r112, %r110, 40, %r111;
	mul.wide.u32 	%rd25, %r41, 8;
	add.s64 	%rd26, %rd4, %rd25;
	ld.local.u64 	%rd27, [%rd26];
	mul.wide.u32 	%rd28, %r112, 2;
	add.s64 	%rd29, %rd27, %rd28;
	st.v4.u32 	[%rd29], {%r250, %r249, %r248, %r247};
	add.s32 	%r113, %r243, 32;
	setp.ge.s32 	%p26, %r113, %r68;
	mov.b32 	%r251, 0;
	or.pred  	%p27, %p26, %p25;
	mov.u32 	%r252, %r251;
	mov.u32 	%r253, %r251;
	mov.u32 	%r254, %r251;
	@%p27 bra 	$L__BB0_35;
	shr.s32 	%r114, %r244, 31;
	shr.u32 	%r115, %r114, 29;
	add.s32 	%r116, %r244, %r115;
	shr.s32 	%r117, %r116, 3;
	mul.wide.s32 	%rd30, %r117, 16;
	add.s64 	%rd31, %rd2, %rd30;
	ld.global.nc.v4.u32 	{%r254, %r253, %r252, %r251}, [%rd31];
$L__BB0_35:
	shr.u32 	%r118, %r1, 4;
	mad.lo.s32 	%r121, %r118, 136, %r108;
	add.s64 	%rd33, %rd5, %rd25;
	ld.local.u64 	%rd34, [%rd33];
	mul.wide.u32 	%rd35, %r121, 2;
	add.s64 	%rd36, %rd34, %rd35;
	st.v4.u32 	[%rd36], {%r254, %r253, %r252, %r251};
$L__BB0_36:
	shl.b32 	%r122, %r3, 5;
	mul.lo.s32 	%r123, %r2, 640;
	// begin inline asm
	cp.async.commit_group;
	// end inline asm
	mul.wide.u32 	%rd37, %r246, 8;
	add.s64 	%rd38, %rd4, %rd37;
	add.s64 	%rd39, %rd5, %rd37;
	ld.local.u64 	%rd40, [%rd38];
	add.s16 	%rs25, %rs25, 1;
	mul.wide.u32 	%rd41, %r123, 2;
	add.s64 	%rd42, %rd40, %rd41;
	mov.b32 	%r124, 40;
	wmma.load.a.sync.aligned.row.m16n16k16.f16 	{%r125, %r126, %r127, %r128, %r129, %r130, %r131, %r132}, [%rd42], %r124;
	ld.local.u64 	%rd43, [%rd39];
	mul.wide.u32 	%rd44, %r122, 2;
	add.s64 	%rd45, %rd43, %rd44;
	mov.b32 	%r133, 136;
	wmma.load.b.sync.aligned.row.m16n16k16.f16 	{%r134, %r135, %r136, %r137, %r138, %r139, %r140, %r141}, [%rd45], %r133;
	wmma.mma.sync.aligned.row.row.m16n16k16.f32.f32 {%f67, %f68, %f69, %f70, %f71, %f72, %f73, %f74}, {%r125, %r126, %r127, %r128, %r129, %r130, %r131, %r132}, {%r134, %r135, %r136, %r137, %r138, %r139, %r140, %r141}, {%f130, %f129, %f128, %f127, %f126, %f125, %f124, %f123};
	add.s64 	%rd46, %rd45, 32;
	wmma.load.b.sync.aligned.row.m16n16k16.f16 	{%r142, %r143, %r144, %r145, %r146, %r147, %r148, %r149}, [%rd46], %r133;
	wmma.mma.sync.aligned.row.row.m16n16k16.f32.f32 {%f75, %f76, %f77, %f78, %f79, %f80, %f81, %f82}, {%r125, %r126, %r127, %r128, %r129, %r130, %r131, %r132}, {%r142, %r143, %r144, %r145, %r146, %r147, %r148, %r149}, {%f122, %f121, %f120, %f119, %f118, %f117, %f116, %f115};
	add.s64 	%rd47, %rd42, 32;
	wmma.load.a.sync.aligned.row.m16n16k16.f16 	{%r150, %r151, %r152, %r153, %r154, %r155, %r156, %r157}, [%rd47], %r124;
	add.s64 	%rd48, %rd45, 4352;
	wmma.load.b.sync.aligned.row.m16n16k16.f16 	{%r158, %r159, %r160, %r161, %r162, %r163, %r164, %r165}, [%rd48], %r133;
	wmma.mma.sync.aligned.row.row.m16n16k16.f32.f32 {%f130, %f129, %f128, %f127, %f126, %f125, %f124, %f123}, {%r150, %r151, %r152, %r153, %r154, %r155, %r156, %r157}, {%r158, %r159, %r160, %r161, %r162, %r163, %r164, %r165}, {%f67, %f68, %f69, %f70, %f71, %f72, %f73, %f74};
	add.s64 	%rd49, %rd45, 4384;
	wmma.load.b.sync.aligned.row.m16n16k16.f16 	{%r166, %r167, %r168, %r169, %r170, %r171, %r172, %r173}, [%rd49], %r133;
	wmma.mma.sync.aligned.row.row.m16n16k16.f32.f32 {%f122, %f121, %f120, %f119, %f118, %f117, %f116, %f115}, {%r150, %r151, %r152, %r153, %r154, %r155, %r156, %r157}, {%r166, %r167, %r168, %r169, %r170, %r171, %r172, %r173}, {%f75, %f76, %f77, %f78, %f79, %f80, %f81, %f82};
	add.s32 	%r58, %r245, 32;
	add.s32 	%r174, %r245, 64;
	add.s32 	%r244, %r244, %r33;
	add.s32 	%r243, %r243, 32;
	add.s32 	%r242, %r242, 32;
	add.s32 	%r241, %r241, 32;
	setp.lt.s32 	%p28, %r174, %r68;
	mov.u32 	%r245, %r58;
	mov.u32 	%r246, %r41;
	@%p28 bra 	$L__BB0_8;
	cvt.u64.u32 	%rd71, %r41;
	add.s32 	%r175, %r68, 8159;
	shr.u32 	%r176, %r175, 5;
	cvt.u16.u32 	%rs18, %r176;
	add.s16 	%rs27, %rs18, 2;
$L__BB0_38:
	and.b16  	%rs19, %rs26, 255;
	and.b16  	%rs20, %rs27, 255;
	setp.eq.s16 	%p29, %rs20, %rs19;
	@%p29 bra 	$L__BB0_59;
	not.b16 	%rs22, %rs26;
	add.s16 	%rs23, %rs27, %rs22;
	and.b16  	%rs21, %rs23, 255;
	setp.gt.s16 	%p30, %rs21, 3;
	@%p30 bra 	$L__BB0_47;
	setp.gt.s16 	%p36, %rs21, 1;
	@%p36 bra 	$L__BB0_44;
	setp.eq.s16 	%p39, %rs21, 0;
	@%p39 bra 	$L__BB0_54;
	setp.eq.s16 	%p40, %rs21, 1;
	@%p40 bra 	$L__BB0_43;
	bra.uni 	$L__BB0_58;
$L__BB0_43:
	// begin inline asm
	cp.async.wait_group 1;
	// end inline asm
	bra.uni 	$L__BB0_59;
$L__BB0_44:
	setp.eq.s16 	%p37, %rs21, 2;
	@%p37 bra 	$L__BB0_55;
	setp.eq.s16 	%p38, %rs21, 3;
	@%p38 bra 	$L__BB0_46;
	bra.uni 	$L__BB0_58;
$L__BB0_46:
	// begin inline asm
	cp.async.wait_group 3;
	// end inline asm
	bra.uni 	$L__BB0_59;
$L__BB0_47:
	setp.gt.s16 	%p31, %rs21, 5;
	@%p31 bra 	$L__BB0_51;
	setp.eq.s16 	%p34, %rs21, 4;
	@%p34 bra 	$L__BB0_56;
	setp.eq.s16 	%p35, %rs21, 5;
	@%p35 bra 	$L__BB0_50;
	bra.uni 	$L__BB0_58;
$L__BB0_50:
	// begin inline asm
	cp.async.wait_group 5;
	// end inline asm
	bra.uni 	$L__BB0_59;
$L__BB0_51:
	setp.eq.s16 	%p32, %rs21, 6;
	@%p32 bra 	$L__BB0_57;
	setp.eq.s16 	%p33, %rs21, 7;
	@%p33 bra 	$L__BB0_53;
	bra.uni 	$L__BB0_58;
$L__BB0_53:
	// begin inline asm
	cp.async.wait_group 7;
	// end inline asm
	bra.uni 	$L__BB0_59;
$L__BB0_54:
	// begin inline asm
	cp.async.wait_group 0;
	// end inline asm
	bra.uni 	$L__BB0_59;
$L__BB0_55:
	// begin inline asm
	cp.async.wait_group 2;
	// end inline asm
	bra.uni 	$L__BB0_59;
$L__BB0_56:
	// begin inline asm
	cp.async.wait_group 4;
	// end inline asm
	bra.uni 	$L__BB0_59;
$L__BB0_57:
	// begin inline asm
	cp.async.wait_group 6;
	// end inline asm
	bra.uni 	$L__BB0_59;
$L__BB0_58:
	// begin inline asm
	cp.async.wait_group 8;
	// end inline asm
$L__BB0_59:
	bar.sync 	0;
	shl.b64 	%rd50, %rd71, 3;
	add.s64 	%rd51, %rd4, %rd50;
	add.s64 	%rd52, %rd5, %rd50;
	mul.lo.s32 	%r177, %r2, 640;
	ld.local.u64 	%rd53, [%rd51];
	shl.b32 	%r179, %r3, 5;
	shl.b32 	%r180, %r2, 4;
	mul.wide.u32 	%rd54, %r177, 2;
	add.s64 	%rd55, %rd53, %rd54;
	mov.b32 	%r181, 40;
	wmma.load.a.sync.aligned.row.m16n16k16.f16 	{%r182, %r183, %r184, %r185, %r186, %r187, %r188, %r189}, [%rd55], %r181;
	ld.local.u64 	%rd56, [%rd52];
	mul.wide.u32 	%rd57, %r179, 2;
	add.s64 	%rd58, %rd56, %rd57;
	mov.b32 	%r190, 136;
	wmma.load.b.sync.aligned.row.m16n16k16.f16 	{%r191, %r192, %r193, %r194, %r195, %r196, %r197, %r198}, [%rd58], %r190;
	wmma.mma.sync.aligned.row.row.m16n16k16.f32.f32 {%f83, %f84, %f85, %f86, %f87, %f88, %f89, %f90}, {%r182, %r183, %r184, %r185, %r186, %r187, %r188, %r189}, {%r191, %r192, %r193, %r194, %r195, %r196, %r197, %r198}, {%f130, %f129, %f128, %f127, %f126, %f125, %f124, %f123};
	add.s64 	%rd59, %rd58, 32;
	wmma.load.b.sync.aligned.row.m16n16k16.f16 	{%r199, %r200, %r201, %r202, %r203, %r204, %r205, %r206}, [%rd59], %r190;
	wmma.mma.sync.aligned.row.row.m16n16k16.f32.f32 {%f91, %f92, %f93, %f94, %f95, %f96, %f97, %f98}, {%r182, %r183, %r184, %r185, %r186, %r187, %r188, %r189}, {%r199, %r200, %r201, %r202, %r203, %r204, %r205, %r206}, {%f122, %f121, %f120, %f119, %f118, %f117, %f116, %f115};
	add.s64 	%rd60, %rd55, 32;
	wmma.load.a.sync.aligned.row.m16n16k16.f16 	{%r207, %r208, %r209, %r210, %r211, %r212, %r213, %r214}, [%rd60], %r181;
	add.s64 	%rd61, %rd58, 4352;
	wmma.load.b.sync.aligned.row.m16n16k16.f16 	{%r215, %r216, %r217, %r218, %r219, %r220, %r221, %r222}, [%rd61], %r190;
	wmma.mma.sync.aligned.row.row.m16n16k16.f32.f32 {%f49, %f50, %f51, %f52, %f53, %f54, %f55, %f56}, {%r207, %r208, %r209, %r210, %r211, %r212, %r213, %r214}, {%r215, %r216, %r217, %r218, %r219, %r220, %r221, %r222}, {%f83, %f84, %f85, %f86, %f87, %f88, %f89, %f90};
	add.s64 	%rd62, %rd58, 4384;
	wmma.load.b.sync.aligned.row.m16n16k16.f16 	{%r223, %r224, %r225, %r226, %r227, %r228, %r229, %r230}, [%rd62], %r190;
	wmma.mma.sync.aligned.row.row.m16n16k16.f32.f32 {%f57, %f58, %f59, %f60, %f61, %f62, %f63, %f64}, {%r207, %r208, %r209, %r210, %r211, %r212, %r213, %r214}, {%r223, %r224, %r225, %r226, %r227, %r228, %r229, %r230}, {%f91, %f92, %f93, %f94, %f95, %f96, %f97, %f98};
	add.s32 	%r63, %r180, %r4;
	add.s32 	%r64, %r179, %r5;
	setp.ge.s32 	%p41, %r63, %r66;
	mul.lo.s32 	%r65, %r67, %r63;
	setp.ge.s32 	%p42, %r64, %r67;
	or.pred  	%p43, %p41, %p42;
	@%p43 bra 	$L__BB0_61;
	add.s32 	%r231, %r64, %r65;
	mul.wide.s32 	%rd63, %r231, 4;
	add.s64 	%rd64, %rd3, %rd63;
	wmma.store.d.sync.aligned.row.m16n16k16.global.f32 	[%rd64], {%f49, %f50, %f51, %f52, %f53, %f54, %f55, %f56}, %r67;
$L__BB0_61:
	setp.ge.s32 	%p44, %r63, %r66;
	add.s32 	%r232, %r64, 16;
	setp.ge.s32 	%p45, %r232, %r67;
	or.pred  	%p46, %p44, %p45;
	@%p46 bra 	$L__BB0_63;
	cvt.s64.s32 	%rd65, %r65;
	cvt.s64.s32 	%rd66, %r64;
	add.s64 	%rd67, %rd66, %rd65;
	shl.b64 	%rd68, %rd67, 2;
	add.s64 	%rd69, %rd3, %rd68;
	add.s64 	%rd70, %rd69, 64;
	wmma.store.d.sync.aligned.row.m16n16k16.global.f32 	[%rd70], {%f57, %f58, %f59, %f60, %f61, %f62, %f63, %f64}, %r67;
$L__BB0_63:
	ret;

}


// ===== COMPILED SASS (sm_100) =====

	.target	sm_100

	.elftype	@"ET_EXEC"


//--------------------- .note.nv.tkinfo           --------------------------
	.section	.note.nv.tkinfo,"",@"SHT_NOTE"
	.sectionflags	@"SHF_NOTE_NV_TKINFO"
	.tkinfo
        /*0018*/ 	.word	0x00000002
        /*0030*/ 	.string	""
        /*0030*/ 	.string	"ptxas"
        /*0030*/ 	.string	"Cuda compilation tools, release 13.0, V13.0.88"
        /*0030*/ 	.string	"Build cuda_13.0.r13.0/compiler.36424714_0"
        /*0030*/ 	.string	"-arch sm_100 -m 64 "



//--------------------- .note.nv.cuinfo           --------------------------
	.section	.note.nv.cuinfo,"",@"SHT_NOTE"
	.sectionflags	@"SHF_NOTE_NV_CUINFO"
        /*0018*/ 	.short	0x0002
        /*001a*/ 	.short	0x0064
        /*001c*/ 	.short	0x0082
	.zero		2


//--------------------- .nv.info                  --------------------------
	.section	.nv.info,"",@"SHT_CUDA_INFO"
	.align	4


	//----- nvinfo : EIATTR_REGCOUNT
	.align		4
        /*0000*/ 	.byte	0x04, 0x2f
        /*0002*/ 	.short	(.L_1 - .L_0)
	.align		4
.L_0:
        /*0004*/ 	.word	index@(_Z12tensorMatMulPK6__halfS1_Pfiii)
        /*0008*/ 	.word	0x00000030


	//----- nvinfo : EIATTR_FRAME_SIZE
	.align		4
.L_1:
        /*000c*/ 	.byte	0x04, 0x11
        /*000e*/ 	.short	(.L_3 - .L_2)
	.align		4
.L_2:
        /*0010*/ 	.word	index@(_Z12tensorMatMulPK6__halfS1_Pfiii)
        /*0014*/ 	.word	0x00000020


	//----- nvinfo : EIATTR_MIN_STACK_SIZE
	.align		4
.L_3:
        /*0018*/ 	.byte	0x04, 0x12
        /*001a*/ 	.short	(.L_5 - .L_4)
	.align		4
.L_4:
        /*001c*/ 	.word	index@(_Z12tensorMatMulPK6__halfS1_Pfiii)
        /*0020*/ 	.word	0x00000020
.L_5:


//--------------------- .nv.compat                --------------------------
	.section	.nv.compat,"",@"SHT_CUDA_COMPAT_INFO"
	.align	4
        /*0000*/ 	.byte	0x02, 0x09, 0x00, 0x00, 0x02, 0x02, 0x01, 0x00, 0x02, 0x05, 0x05, 0x00, 0x03, 0x07, 0x01, 0x01
        /*0010*/ 	.byte	0x02, 0x03, 0x00, 0x00, 0x02, 0x06, 0x01, 0x00, 0x04, 0x0b, 0x08, 0x00, 0x09, 0x00, 0x00, 0x00
        /*0020*/ 	.byte	0x00, 0x00, 0x00, 0x00


//--------------------- .nv.info._Z12tensorMatMulPK6__halfS1_Pfiii --------------------------
	.section	.nv.info._Z12tensorMatMulPK6__halfS1_Pfiii,"",@"SHT_CUDA_INFO"
	.sectionflags	@""
	.align	4


	//----- nvinfo : EIATTR_CUDA_API_VERSION
	.align		4
        /*0000*/ 	.byte	0x04, 0x37
        /*0002*/ 	.short	(.L_7 - .L_6)
.L_6:
        /*0004*/ 	.word	0x00000082


	//----- nvinfo : EIATTR_KPARAM_INFO
	.align		4
.L_7:
        /*0008*/ 	.byte	0x04, 0x17
        /*000a*/ 	.short	(.L_9 - .L_8)
.L_8:
        /*000c*/ 	.word	0x00000000
        /*0010*/ 	.short	0x0005
        /*0012*/ 	.short	0x0020
        /*0014*/ 	.byte	0x00, 0xf0, 0x11, 0x00


	//----- nvinfo : EIATTR_KPARAM_INFO
	.align		4
.L_9:
        /*0018*/ 	.byte	0x04, 0x17
        /*001a*/ 	.short	(.L_11 - .L_10)
.L_10:
        /*001c*/ 	.word	0x00000000
        /*0020*/ 	.short	0x0004
        /*0022*/ 	.short	0x001c
        /*0024*/ 	.byte	0x00, 0xf0, 0x11, 0x00


	//----- nvinfo : EIATTR_KPARAM_INFO
	.align		4
.L_11:
        /*0028*/ 	.byte	0x04, 0x17
        /*002a*/ 	.short	(.L_13 - .L_12)
.L_12:
        /*002c*/ 	.word	0x00000000
        /*0030*/ 	.short	0x0003
        /*0032*/ 	.short	0x0018
        /*0034*/ 	.byte	0x00, 0xf0, 0x11, 0x00


	//----- nvinfo : EIATTR_KPARAM_INFO
	.align		4
.L_13:
        /*0038*/ 	.byte	0x04, 0x17
        /*003a*/ 	.short	(.L_15 - .L_14)
.L_14:
        /*003c*/ 	.word	0x00000000
        /*0040*/ 	.short	0x0002
        /*0042*/ 	.short	0x0010
        /*0044*/ 	.byte	0x00, 0xf5, 0x21, 0x00


	//----- nvinfo : EIATTR_KPARAM_INFO
	.align		4
.L_15:
        /*0048*/ 	.byte	0x04, 0x17
        /*004a*/ 	.short	(.L_17 - .L_16)
.L_16:
        /*004c*/ 	.word	0x00000000
        /*0050*/ 	.short	0x0001
        /*0052*/ 	.short	0x0008
        /*0054*/ 	.byte	0x00, 0xf5, 0x21, 0x00


	//----- nvinfo : EIATTR_KPARAM_INFO
	.align		4
.L_17:
        /*0058*/ 	.byte	0x04, 0x17
        /*005a*/ 	.short	(.L_19 - .L_18)
.L_18:
        /*005c*/ 	.word	0x00000000
        /*0060*/ 	.short	0x0000
        /*0062*/ 	.short	0x0000
        /*0064*/ 	.byte	0x00, 0xf5, 0x21, 0x00


	//----- nvinfo : EIATTR_SPARSE_MMA_MASK
	.align		4
.L_19:
        /*0068*/ 	.byte	0x03, 0x50
        /*006a*/ 	.short	0x0000


	//----- nvinfo : EIATTR_WMMA_USED
	.align		4
        /*006c*/ 	.byte	0x01, 0x2b
	.zero		2


	//----- nvinfo : EIATTR_MAXREG_COUNT
	.align		4
        /*0070*/ 	.byte	0x03, 0x1b
        /*0072*/ 	.short	0x00ff


	//----- nvinfo : EIATTR_NUM_BARRIERS
	.align		4
        /*0074*/ 	.byte	0x02, 0x4c
        /*0076*/ 	.byte	0x01
	.zero		1


	//----- nvinfo : EIATTR_MERCURY_ISA_VERSION
	.align		4
        /*0078*/ 	.byte	0x03, 0x5f
        /*007a*/ 	.short	0x0101


	//----- nvinfo : EIATTR_VRC_CTA_INIT_COUNT
	.align		4
        /*007c*/ 	.byte	0x02, 0x4a
	.zero		1
	.zero		1


	//----- nvinfo : EIATTR_EXIT_INSTR_OFFSETS
	.align		4
        /*0080*/ 	.byte	0x04, 0x1c
        /*0082*/ 	.short	(.L_21 - .L_20)


	//   ....[0]....
.L_20:
        /*0084*/ 	.word	0x00001a40


	//   ....[1]....
        /*0088*/ 	.word	0x00001b50


	//----- nvinfo : EIATTR_CRS_STACK_SIZE
	.align		4
.L_21:
        /*008c*/ 	.byte	0x04, 0x1e
        /*008e*/ 	.short	(.L_23 - .L_22)
.L_22:
        /*0090*/ 	.word	0x00000000


	//----- nvinfo : EIATTR_CBANK_PARAM_SIZE
	.align		4
.L_23:
        /*0094*/ 	.byte	0x03, 0x19
        /*0096*/ 	.short	0x0024


	//----- nvinfo : EIATTR_PARAM_CBANK
	.align		4
        /*0098*/ 	.byte	0x04, 0x0a
        /*009a*/ 	.short	(.L_25 - .L_24)
	.align		4
.L_24:
        /*009c*/ 	.word	index@(.nv.constant0._Z12tensorMatMulPK6__halfS1_Pfiii)
        /*00a0*/ 	.short	0x0380
        /*00a2*/ 	.short	0x0024


	//----- nvinfo : EIATTR_SW_WAR
	.align		4
.L_25:
        /*00a4*/ 	.byte	0x04, 0x36
        /*00a6*/ 	.short	(.L_27 - .L_26)
.L_26:
        /*00a8*/ 	.word	0x00000008
.L_27:


//--------------------- .nv.callgraph             --------------------------
	.section	.nv.callgraph,"",@"SHT_CUDA_CALLGRAPH"
	.align	4
	.sectionentsize	8
	.align		4
        /*0000*/ 	.word	0x00000000
	.align		4
        /*0004*/ 	.word	0xffffffff
	.align		4
        /*0008*/ 	.word	0x00000000
	.align		4
        /*000c*/ 	.word	0xfffffffe
	.align		4
        /*0010*/ 	.word	0x00000000
	.align		4
        /*0014*/ 	.word	0xfffffffd
	.align		4
        /*0018*/ 	.word	0x00000000
	.align		4
        /*001c*/ 	.word	0xfffffffc


//--------------------- .text._Z12tensorMatMulPK6__halfS1_Pfiii --------------------------
	.section	.text._Z12tensorMatMulPK6__halfS1_Pfiii,"ax",@progbits
	.align	128
        .global         _Z12tensorMatMulPK6__halfS1_Pfiii
        .type           _Z12tensorMatMulPK6__halfS1_Pfiii,@function
        .size           _Z12tensorMatMulPK6__halfS1_Pfiii,(.L_x_29 - _Z12tensorMatMulPK6__halfS1_Pfiii)
        .other          _Z12tensorMatMulPK6__halfS1_Pfiii,@"STO_CUDA_ENTRY STV_DEFAULT"
_Z12tensorMatMulPK6__halfS1_Pfiii:
.text._Z12tensorMatMulPK6__halfS1_Pfiii:
[----:B------:R-:W1:Y:S01]  /*0000*/  LDC R1, c[0x0][0x37c] ;  /* 0x0000df00ff017b82 */ /* 0x000e620000000800 */
[----:B------:R-:W2:Y:S07]  /*0010*/  S2R R3, SR_TID.X ;  /* 0x0000000000037919 */ /* 0x000eae0000002100 */
[----:B------:R-:W3:Y:S01]  /*0020*/  S2UR UR5, SR_CTAID.Y ;  /* 0x00000000000579c3 */ /* 0x000ee20000002600 */
[----:B------:R-:W-:Y:S01]  /*0030*/  MOV R0, 0x400 ;  /* 0x0000040000007802 */ /* 0x000fe20000000f00 */
[----:B------:R-:W4:Y:S01]  /*0040*/  LDCU.64 UR10, c[0x0][0x358] ;  /* 0x00006b00ff0a77ac */ /* 0x000f220008000a00 */
[----:B------:R-:W5:Y:S01]  /*0050*/  S2R R5, SR_CgaCtaId ;  /* 0x0000000000057919 */ /* 0x000f620000008800 */
[----:B------:R-:W-:Y:S01]  /*0060*/  BSSY.RECONVERGENT B0, `(.L_x_0) ;  /* 0x0000036000007945 */ /* 0x000fe20003800200 */
[----:B-1----:R-:W-:Y:S01]  /*0070*/  VIADD R1, R1, 0xffffffe0 ;  /* 0xffffffe001017836 */ /* 0x002fe20000000000 */
[----:B------:R-:W1:Y:S02]  /*0080*/  S2R R7, SR_SWINHI ;  /* 0x0000000000077919 */ /* 0x000e640000002f00 */
[----:B------:R-:W4:Y:S01]  /*0090*/  S2UR UR6, SR_CTAID.X ;  /* 0x00000000000679c3 */ /* 0x000f220000002500 */
[----:B---3--:R-:W-:Y:S01]  /*00a0*/  USHF.L.U32 UR5, UR5, 0x7, URZ ;  /* 0x0000000705057899 */ /* 0x008fe200080006ff */
[----:B--2---:R-:W-:Y:S01]  /*00b0*/  ISETP.GT.U32.AND P0, PT, R3, 0x1ff, PT ;  /* 0x000001ff0300780c */ /* 0x004fe20003f04070 */
[----:B----4-:R-:W-:Y:S01]  /*00c0*/  USHF.L.U32 UR6, UR6, 0x7, URZ ;  /* 0x0000000706067899 */ /* 0x010fe200080006ff */
[----:B-----5:R-:W-:-:S04]  /*00d0*/  LEA R16, R5, R0, 0x18 ;  /* 0x0000000005107211 */ /* 0x020fc800078ec0ff */
[----:B------:R-:W-:Y:S02]  /*00e0*/  MOV R8, R16 ;  /* 0x0000001000087202 */ /* 0x000fe40000000f00 */
[----:B-1----:R-:W-:Y:S02]  /*00f0*/  MOV R9, R7 ;  /* 0x0000000700097202 */ /* 0x002fe40000000f00 */
[C---:B------:R-:W-:Y:S02]  /*0100*/  IADD3 R24, P1, PT, R8.reuse, 0x2800, RZ ;  /* 0x0000280008187810 */ /* 0x040fe40007f3e0ff */
[C---:B------:R-:W-:Y:S02]  /*0110*/  IADD3 R0, P2, PT, R8.reuse, 0x7200, RZ ;  /* 0x0000720008007810 */ /* 0x040fe40007f5e0ff */
[----:B------:R-:W-:Y:S01]  /*0120*/  IADD3 R2, P3, PT, R8, 0x5000, RZ ;  /* 0x0000500008027810 */ /* 0x000fe20007f7e0ff */
[--C-:B------:R-:W-:Y:S02]  /*0130*/  IMAD.X R27, RZ, RZ, R9.reuse, P1 ;  /* 0x000000ffff1b7224 */ /* 0x100fe400008e0609 */
[----:B------:R-:W-:-:S02]  /*0140*/  IMAD.X R17, RZ, RZ, R9, P2 ;  /* 0x000000ffff117224 */ /* 0x000fc400010e0609 */
[----:B------:R-:W-:Y:S01]  /*0150*/  IMAD.X R19, RZ, RZ, R9, P3 ;  /* 0x000000ffff137224 */ /* 0x000fe200018e0609 */
[----:B------:R-:W-:Y:S07]  /*0160*/  @P0 BRA `(.L_x_1) ;  /* 0x0000000000940947 */ /* 0x000fee0003800000 */
[----:B------:R-:W1:Y:S01]  /*0170*/  LDCU UR4, c[0x0][0x3a0] ;  /* 0x00007400ff0477ac */ /* 0x000e620008000800 */
[----:B------:R-:W-:Y:S01]  /*0180*/  IMAD.SHL.U32 R4, R3, 0x8, RZ ;  /* 0x0000000803047824 */ /* 0x000fe200078e00ff */
[--C-:B------:R-:W-:Y:S02]  /*0190*/  SHF.R.U32.HI R18, RZ, 0x2, R3.reuse ;  /* 0x00000002ff127819 */ /* 0x100fe40000011603 */
[----:B------:R-:W-:Y:S01]  /*01a0*/  CS2R R14, SRZ ;  /* 0x00000000000e7805 */ /* 0x000fe2000001ff00 */
[----:B------:R-:W2:Y:S01]  /*01b0*/  LDCU UR8, c[0x0][0x39c] ;  /* 0x00007380ff0877ac */ /* 0x000ea20008000800 */
[----:B------:R-:W-:Y:S02]  /*01c0*/  SHF.R.U32.HI R22, RZ, 0x4, R3 ;  /* 0x00000004ff167819 */ /* 0x000fe40000011603 */
[C---:B------:R-:W-:Y:S01]  /*01d0*/  LOP3.LUT R25, R4.reuse, 0x78, RZ, 0xc0, !PT ;  /* 0x0000007804197812 */ /* 0x040fe200078ec0ff */
[----:B------:R-:W3:Y:S01]  /*01e0*/  LDCU UR7, c[0x0][0x398] ;  /* 0x00007300ff0777ac */ /* 0x000ee20008000800 */
[----:B------:R-:W-:Y:S01]  /*01f0*/  LOP3.LUT R23, R4, 0x18, RZ, 0xc0, !PT ;  /* 0x0000001804177812 */ /* 0x000fe200078ec0ff */
[----:B------:R-:W-:-:S02]  /*0200*/  VIADD R10, R18, UR5 ;  /* 0x00000005120a7c36 */ /* 0x000fc40008000000 */
[----:B------:R-:W-:Y:S01]  /*0210*/  VIADD R11, R25, UR6 ;  /* 0x00000006190b7c36 */ /* 0x000fe20008000000 */
[----:B-1----:R-:W-:-:S04]  /*0220*/  ISETP.GE.AND P0, PT, R23, UR4, PT ;  /* 0x0000000417007c0c */ /* 0x002fc8000bf06270 */
[----:B--2---:R-:W-:Y:S02]  /*0230*/  ISETP.GE.AND P1, PT, R11, UR8, PT ;  /* 0x000000080b007c0c */ /* 0x004fe4000bf26270 */
[----:B---3--:R-:W-:Y:S02]  /*0240*/  ISETP.GE.OR P0, PT, R10, UR7, P0 ;  /* 0x000000070a007c0c */ /* 0x008fe40008706670 */
[----:B------:R-:W-:-:S11]  /*0250*/  ISETP.GE.OR P1, PT, R22, UR4, P1 ;  /* 0x0000000416007c0c */ /* 0x000fd60008f26670 */
[----:B------:R-:W1:Y:S02]  /*0260*/  @!P0 LDC.64 R4, c[0x0][0x380] ;  /* 0x0000e000ff048b82 */ /* 0x000e640000000a00 */
[----:B------:R-:W-:Y:S02]  /*0270*/  @!P1 IMAD R12, R22, UR8, R11 ;  /* 0x00000008160c9c24 */ /* 0x000fe4000f8e020b */
[----:B------:R-:W-:Y:S01]  /*0280*/  @!P0 IMAD R11, R10, UR4, RZ ;  /* 0x000000040a0b8c24 */ /* 0x000fe2000f8e02ff */
[----:B------:R-:W-:Y:S02]  /*0290*/  LOP3.LUT R10, R3, 0x3, RZ, 0xc0, !PT ;  /* 0x00000003030a7812 */ /* 0x000fe400078ec0ff */
[----:B------:R-:W-:Y:S01]  /*02a0*/  @!P1 SHF.R.S32.HI R13, RZ, 0x1f, R12 ;  /* 0x0000001fff0d9819 */ /* 0x000fe2000001140c */
[----:B------:R-:W2:Y:S01]  /*02b0*/  @!P1 LDC.64 R6, c[0x0][0x388] ;  /* 0x0000e200ff069b82 */ /* 0x000ea20000000a00 */
[----:B------:R-:W-:Y:S02]  /*02c0*/  @!P0 LEA.HI R11, R11, R10, RZ, 0x1d ;  /* 0x0000000a0b0b8211 */ /* 0x000fe400078fe8ff */
[----:B------:R-:W-:-:S04]  /*02d0*/  @!P1 LEA.HI R13, R13, R12, RZ, 0x3 ;  /* 0x0000000c0d0d9211 */ /* 0x000fc800078f18ff */
[----:B------:R-:W-:Y:S01]  /*02e0*/  @!P1 SHF.R.S32.HI R13, RZ, 0x3, R13 ;  /* 0x00000003ff0d9819 */ /* 0x000fe2000001140d */
[----:B-1----:R-:W-:Y:S01]  /*02f0*/  @!P0 IMAD.WIDE.U32 R10, R11, 0x10, R4 ;  /* 0x000000100b0a8825 */ /* 0x002fe200078e0004 */
[----:B------:R-:W-:-:S03]  /*0300*/  CS2R R4, SRZ ;  /* 0x0000000000047805 */ /* 0x000fc6000001ff00 */
[----:B--2---:R-:W-:Y:S01]  /*0310*/  @!P1 IMAD.WIDE R20, R13, 0x10, R6 ;  /* 0x000000100d149825 */ /* 0x004fe200078e0206 */
[----:B------:R-:W-:Y:S02]  /*0320*/  CS2R R6, SRZ ;  /* 0x0000000000067805 */ /* 0x000fe4000001ff00 */
[----:B------:R-:W-:-:S04]  /*0330*/  CS2R R12, SRZ ;  /* 0x00000000000c7805 */ /* 0x000fc8000001ff00 */
[----:B------:R-:W2:Y:S04]  /*0340*/  @!P0 LDG.E.128.CONSTANT R4, desc[UR10][R10.64] ;  /* 0x0000000a0a048981 */ /* 0x000ea8000c1e9d00 */
[----:B------:R-:W3:Y:S01]  /*0350*/  @!P1 LDG.E.128.CONSTANT R12, desc[UR10][R20.64] ;  /* 0x0000000a140c9981 */ /* 0x000ee2000c1e9d00 */
[----:B------:R-:W-:Y:S02]  /*0360*/  IMAD R23, R18, 0x28, R23 ;  /* 0x0000002812177824 */ /* 0x000fe400078e0217 */
[----:B------:R-:W-:Y:S02]  /*0370*/  IMAD R25, R22, 0x88, R25 ;  /* 0x0000008816197824 */ /* 0x000fe400078e0219 */
[--C-:B------:R-:W-:Y:S02]  /*0380*/  IMAD R23, R23, 0x2, R16.reuse ;  /* 0x0000000217177824 */ /* 0x100fe400078e0210 */
[----:B------:R-:W-:-:S03]  /*0390*/  IMAD R25, R25, 0x2, R16 ;  /* 0x0000000219197824 */ /* 0x000fc600078e0210 */
[----:B--2---:R1:W-:Y:S04]  /*03a0*/  STS.128 [R23], R4 ;  /* 0x0000000417007388 */ /* 0x0043e80000000c00 */
[----:B---3--:R1:W-:Y:S02]  /*03b0*/  STS.128 [R25+0x5000], R12 ;  /* 0x0050000c19007388 */ /* 0x0083e40000000c00 */
.L_x_1:
[----:B------:R-:W-:Y:S05]  /*03c0*/  BSYNC.RECONVERGENT B0 ;  /* 0x0000000000007941 */ /* 0x000fea0003800200 */
.L_x_0:
[----:B------:R-:W2:Y:S01]  /*03d0*/  LDCU UR4, c[0x0][0x3a0] ;  /* 0x00007400ff0477ac */ /* 0x000ea20008000800 */
[----:B------:R-:W0:Y:S01]  /*03e0*/  LDGDEPBAR ;  /* 0x00000000000079af */ /* 0x000e220000000000 */
[----:B------:R-:W-:Y:S01]  /*03f0*/  IMAD.MOV.U32 R10, RZ, RZ, R24 ;  /* 0x000000ffff0a7224 */ /* 0x000fe200078e0018 */
[----:B------:R-:W-:Y:S01]  /*0400*/  PRMT R33, RZ, 0x7610, R33 ;  /* 0x00007610ff217816 */ /* 0x000fe20000000021 */
[----:B------:R-:W-:Y:S01]  /*0410*/  IMAD.MOV.U32 R11, RZ, RZ, R27 ;  /* 0x000000ffff0b7224 */ /* 0x000fe200078e001b */
[----:B-1----:R-:W-:Y:S02]  /*0420*/  CS2R R6, SRZ ;  /* 0x0000000000067805 */ /* 0x002fe4000001ff00 */
[----:B------:R-:W-:Y:S02]  /*0430*/  CS2R R4, SRZ ;  /* 0x0000000000047805 */ /* 0x000fe4000001ff00 */
[----:B------:R-:W-:Y:S02]  /*0440*/  CS2R R14, SRZ ;  /* 0x00000000000e7805 */ /* 0x000fe4000001ff00 */
[----:B------:R-:W-:Y:S01]  /*0450*/  CS2R R12, SRZ ;  /* 0x00000000000c7805 */ /* 0x000fe2000001ff00 */
[----:B------:R1:W-:Y:S01]  /*0460*/  STL.128 [R1], R8 ;  /* 0x0000000801007387 */ /* 0x0003e20000100c00 */
[----:B--2---:R-:W-:Y:S01]  /*0470*/  UISETP.GE.AND UP0, UPT, UR4, 0x21, UPT ;  /* 0x000000210400788c */ /* 0x004fe2000bf06270 */
[----:B-1----:R-:W-:-:S02]  /*0480*/  IMAD.MOV.U32 R8, RZ, RZ, R2 ;  /* 0x000000ffff087224 */ /* 0x002fc400078e0002 */
[----:B------:R-:W-:Y:S01]  /*0490*/  IMAD.MOV.U32 R9, RZ, RZ, R19 ;  /* 0x000000ffff097224 */ /* 0x000fe200078e0013 */
[----:B------:R-:W-:Y:S01]  /*04a0*/  CS2R R18, SRZ ;  /* 0x0000000000127805 */ /* 0x000fe2000001ff00 */
[----:B------:R-:W-:Y:S02]  /*04b0*/  IMAD.MOV.U32 R10, RZ, RZ, R0 ;  /* 0x000000ffff0a7224 */ /* 0x000fe400078e0000 */
[----:B------:R-:W-:Y:S01]  /*04c0*/  IMAD.MOV.U32 R11, RZ, RZ, R17 ;  /* 0x000000ffff0b7224 */ /* 0x000fe200078e0011 */
[----:B------:R-:W-:Y:S01]  /*04d0*/  CS2R R16, SRZ ;  /* 0x0000000000107805 */ /* 0x000fe2000001ff00 */
[----:B------:R-:W-:Y:S02]  /*04e0*/  IMAD.MOV.U32 R2, RZ, RZ, 0x1 ;  /* 0x00000001ff027424 */ /* 0x000fe400078e00ff */
[----:B------:R-:W-:Y:S01]  /*04f0*/  IMAD.MOV.U32 R0, RZ, RZ, RZ ;  /* 0x000000ffff007224 */ /* 0x000fe200078e00ff */
[----:B------:R1:W-:Y:S02]  /*0500*/  STL.128 [R1+0x10], R8 ;  /* 0x0000100801007387 */ /* 0x0003e40000100c00 */
[----:B-1----:R-:W-:-:S02]  /*0510*/  CS2R R10, SRZ ;  /* 0x00000000000a7805 */ /* 0x002fc4000001ff00 */
[----:B------:R-:W-:Y:S01]  /*0520*/  CS2R R8, SRZ ;  /* 0x0000000000087805 */ /* 0x000fe2000001ff00 */
[----:B------:R-:W-:Y:S06]  /*0530*/  BRA.U !UP0, `(.L_x_2) ;  /* 0x0000000d08107547 */ /* 0x000fec000b800000 */
[----:B------:R-:W1:Y:S01]  /*0540*/  S2R R7, SR_LANEID ;  /* 0x0000000000077919 */ /* 0x000e620000000000 */
[----:B------:R-:W2:Y:S01]  /*0550*/  LDC R21, c[0x0][0x39c] ;  /* 0x0000e700ff157b82 */ /* 0x000ea20000000800 */
[----:B------:R-:W-:Y:S01]  /*0560*/  SHF.R.U32.HI R25, RZ, 0x4, R3 ;  /* 0x00000004ff197819 */ /* 0x000fe20000011603 */
[C---:B------:R-:W-:Y:S01]  /*0570*/  IMAD.SHL.U32 R32, R3.reuse, 0x8, RZ ;  /* 0x0000000803207824 */ /* 0x040fe200078e00ff */
[----:B------:R-:W-:Y:S01]  /*0580*/  LEA.HI R3, R3, UR5, RZ, 0x1e ;  /* 0x0000000503037c11 */ /* 0x000fe2000f8ff0ff */
[----:B------:R-:W-:Y:S01]  /*0590*/  IMAD.MOV.U32 R39, RZ, RZ, RZ ;  /* 0x000000ffff277224 */ /* 0x000fe200078e00ff */
[----:B------:R-:W-:Y:S01]  /*05a0*/  PRMT R33, RZ, 0x7610, R33 ;  /* 0x00007610ff217816 */ /* 0x000fe20000000021 */
[----:B------:R-:W-:Y:S01]  /*05b0*/  VIADD R0, R25, 0x20 ;  /* 0x0000002019007836 */ /* 0x000fe20000000000 */
[----:B------:R-:W3:Y:S01]  /*05c0*/  LDCU UR12, c[0x0][0x39c] ;  /* 0x00007380ff0c77ac */ /* 0x000ee20008000800 */
[----:B------:R-:W-:Y:S02]  /*05d0*/  IMAD.MOV.U32 R24, RZ, RZ, 0x1 ;  /* 0x00000001ff187424 */ /* 0x000fe400078e00ff */
[----:B------:R-:W-:Y:S01]  /*05e0*/  IMAD.MOV.U32 R34, RZ, RZ, RZ ;  /* 0x000000ffff227224 */ /* 0x000fe200078e00ff */
[----:B------:R-:W4:Y:S01]  /*05f0*/  LDCU UR7, c[0x0][0x3a0] ;  /* 0x00007400ff0777ac */ /* 0x000f220008000800 */
[----:B------:R-:W1:Y:S01]  /*0600*/  LDCU UR9, c[0x0][0x398] ;  /* 0x00007300ff0977ac */ /* 0x000e620008000800 */
[----:B--2---:R-:W-:Y:S01]  /*0610*/  IMAD R0, R0, R21, UR6 ;  /* 0x0000000600007e24 */ /* 0x004fe2000f8e0215 */
[----:B------:R-:W-:-:S02]  /*0620*/  LOP3.LUT R21, R32, 0x78, RZ, 0xc0, !PT ;  /* 0x0000007820157812 */ /* 0x000fc400078ec0ff */
[----:B------:R-:W-:-:S03]  /*0630*/  LOP3.LUT R32, R32, 0x18, RZ, 0xc0, !PT ;  /* 0x0000001820207812 */ /* 0x000fc600078ec0ff */
[----:B------:R-:W-:Y:S01]  /*0640*/  IMAD.IADD R2, R21, 0x1, R0 ;  /* 0x0000000115027824 */ /* 0x000fe200078e0200 */
[----:B-1----:R-:W-:Y:S01]  /*0650*/  LOP3.LUT R38, R7, 0x3, RZ, 0xc0, !PT ;  /* 0x0000000307267812 */ /* 0x002fe200078ec0ff */
[----:B------:R-:W-:Y:S01]  /*0660*/  IMAD R3, R3, UR4, R32 ;  /* 0x0000000403037c24 */ /* 0x000fe2000f8e0220 */
[----:B------:R-:W-:Y:S01]  /*0670*/  SHF.R.U32.HI R7, RZ, 0x2, R7 ;  /* 0x00000002ff077819 */ /* 0x000fe20000011607 */
[----:B------:R-:W-:-:S04]  /*0680*/  UMOV UR4, URZ ;  /* 0x000000ff00047c82 */ /* 0x000fc80008000000 */
[----:B------:R-:W-:-:S04]  /*0690*/  IMAD.WIDE.U32 R40, R7, 0x14, R38 ;  /* 0x0000001407287825 */ /* 0x000fc800078e0026 */
[----:B------:R-:W-:-:S04]  /*06a0*/  IMAD.WIDE.U32 R38, R7, 0x44, R38 ;  /* 0x0000004407267825 */ /* 0x000fc800078e0026 */
[----:B---34-:R-:W-:-:S07]  /*06b0*/  IMAD.MOV.U32 R7, RZ, RZ, RZ ;  /* 0x000000ffff077224 */ /* 0x018fce00078e00ff */
.L_x_16:
[----:B------:R-:W-:Y:S02]  /*06c0*/  LOP3.LUT R0, R33, 0xff, RZ, 0xc0, !PT ;  /* 0x000000ff21007812 */ /* 0x000fe400078ec0ff */
[----:B------:R-:W-:-:S04]  /*06d0*/  LOP3.LUT R21, R24, 0xff, RZ, 0xc0, !PT ;  /* 0x000000ff18157812 */ /* 0x000fc800078ec0ff */
[----:B------:R-:W-:-:S13]  /*06e0*/  ISETP.NE.AND P0, PT, R21, R0, PT ;  /* 0x000000001500720c */ /* 0x000fda0003f05270 */
[----:B------:R-:W-:Y:S05]  /*06f0*/  @!P0 BRA `(.L_x_3) ;  /* 0x0000000000ac8947 */ /* 0x000fea0003800000 */
[----:B------:R-:W-:-:S05]  /*0700*/  LOP3.LUT R21, RZ, R33, RZ, 0x33, !PT ;  /* 0x00000021ff157212 */ /* 0x000fca00078e33ff */
[----:B------:R-:W-:-:S05]  /*0710*/  IMAD.IADD R21, R21, 0x1, R24 ;  /* 0x0000000115157824 */ /* 0x000fca00078e0218 */
[----:B------:R-:W-:-:S04]  /*0720*/  LOP3.LUT R21, R21, 0xff, RZ, 0xc0, !PT ;  /* 0x000000ff15157812 */ /* 0x000fc800078ec0ff */
[----:B------:R-:W-:-:S13]  /*0730*/  ISETP.GT.AND P0, PT, R21, 0x3, PT ;  /* 0x000000031500780c */ /* 0x000fda0003f04270 */
[----:B------:R-:W-:Y:S05]  /*0740*/  @P0 BRA `(.L_x_4) ;  /* 0x0000000000480947 */ /* 0x000fea0003800000 */
[----:B------:R-:W-:-:S13]  /*0750*/  ISETP.GT.AND P0, PT, R21, 0x1, PT ;  /* 0x000000011500780c */ /* 0x000fda0003f04270 */
[----:B------:R-:W-:Y:S05]  /*0760*/  @P0 BRA `(.L_x_5) ;  /* 0x0000000000200947 */ /* 0x000fea0003800000 */
[----:B------:R-:W-:-:S13]  /*0770*/  ISETP.NE.AND P0, PT, R21, RZ, PT ;  /* 0x000000ff1500720c */ /* 0x000fda0003f05270 */
[----:B------:R-:W-:Y:S05]  /*0780*/  @!P0 BRA `(.L_x_6) ;  /* 0x0000000000108947 */ /* 0x000fea0003800000 */
[----:B------:R-:W-:-:S13]  /*0790*/  ISETP.NE.AND P0, PT, R21, 0x1, PT ;  /* 0x000000011500780c */ /* 0x000fda0003f05270 */
[----:B------:R-:W-:Y:S05]  /*07a0*/  @P0 BRA `(.L_x_7) ;  /* 0x0000000000680947 */ /* 0x000fea0003800000 */
[----:B------:R-:W-:-:S04]  /*07b0*/  DEPBAR.LE SB0, 0x1 ;  /* 0x000080400000791a */ /* 0x000fc80000000000 */
[----:B------:R-:W-:Y:S05]  /*07c0*/  BRA `(.L_x_8) ;  /* 0x0000000000747947 */ /* 0x000fea0003800000 */
.L_x_6:
[----:B------:R-:W-:-:S04]  /*07d0*/  DEPBAR.LE SB0, 0x0 ;  /* 0x000080000000791a */ /* 0x000fc80000000000 */
[----:B------:R-:W-:Y:S05]  /*07e0*/  BRA `(.L_x_8) ;  /* 0x00000000006c7947 */ /* 0x000fea0003800000 */
.L_x_5:
[----:B------:R-:W-:-:S13]  /*07f0*/  ISETP.NE.AND P0, PT, R21, 0x2, PT ;  /* 0x000000021500780c */ /* 0x000fda0003f05270 */
[----:B------:R-:W-:Y:S05]  /*0800*/  @!P0 BRA `(.L_x_9) ;  /* 0x0000000000108947 */ /* 0x000fea0003800000 */
[----:B------:R-:W-:-:S13]  /*0810*/  ISETP.NE.AND P0, PT, R21, 0x3, PT ;  /* 0x000000031500780c */ /* 0x000fda0003f05270 */
[----:B------:R-:W-:Y:S05]  /*0820*/  @P0 BRA `(.L_x_7) ;  /* 0x0000000000480947 */ /* 0x000fea0003800000 */
[----:B------:R-:W-:-:S04]  /*0830*/  DEPBAR.LE SB0, 0x3 ;  /* 0x000080c00000791a */ /* 0x000fc80000000000 */
[----:B------:R-:W-:Y:S05]  /*0840*/  BRA `(.L_x_8) ;  /* 0x0000000000547947 */ /* 0x000fea0003800000 */
.L_x_9:
[----:B------:R-:W-:-:S04]  /*0850*/  DEPBAR.LE SB0, 0x2 ;  /* 0x000080800000791a */ /* 0x000fc80000000000 */
[----:B------:R-:W-:Y:S05]  /*0860*/  BRA `(.L_x_8) ;  /* 0x00000000004c7947 */ /* 0x000fea0003800000 */
.L_x_4:
[----:B------:R-:W-:-:S13]  /*0870*/  ISETP.GT.AND P0, PT, R21, 0x5, PT ;  /* 0x000000051500780c */ /* 0x000fda0003f04270 */
[----:B------:R-:W-:Y:S05]  /*0880*/  @P0 BRA `(.L_x_10) ;  /* 0x0000000000200947 */ /* 0x000fea0003800000 */
[----:B------:R-:W-:-:S13]  /*0890*/  ISETP.NE.AND P0, PT, R21, 0x4, PT ;  /* 0x000000041500780c */ /* 0x000fda0003f05270 */
[----:B------:R-:W-:Y:S05]  /*08a0*/  @!P0 BRA `(.L_x_11) ;  /* 0x0000000000108947 */ /* 0x000fea0003800000 */
[----:B------:R-:W-:-:S13]  /*08b0*/  ISETP.NE.AND P0, PT, R21, 0x5, PT ;  /* 0x000000051500780c */ /* 0x000fda0003f05270 */
[----:B------:R-:W-:Y:S05]  /*08c0*/  @P0 BRA `(.L_x_7) ;  /* 0x0000000000200947 */ /* 0x000fea0003800000 */
[----:B------:R-:W-:-:S04]  /*08d0*/  DEPBAR.LE SB0, 0x5 ;  /* 0x000081400000791a */ /* 0x000fc80000000000 */
[----:B------:R-:W-:Y:S05]  /*08e0*/  BRA `(.L_x_8) ;  /* 0x00000000002c7947 */ /* 0x000fea0003800000 */
.L_x_11:
[----:B------:R-:W-:-:S04]  /*08f0*/  DEPBAR.LE SB0, 0x4 ;  /* 0x000081000000791a */ /* 0x000fc80000000000 */
[----:B------:R-:W-:Y:S05]  /*0900*/  BRA `(.L_x_8) ;  /* 0x0000000000247947 */ /* 0x000fea0003800000 */
.L_x_10:
[----:B------:R-:W-:-:S13]  /*0910*/  ISETP.NE.AND P0, PT, R21, 0x6, PT ;  /* 0x000000061500780c */ /* 0x000fda0003f05270 */
[----:B------:R-:W-:Y:S05]  /*0920*/  @!P0 BRA `(.L_x_12) ;  /* 0x0000000000188947 */ /* 0x000fea0003800000 */
[----:B------:R-:W-:-:S13]  /*0930*/  ISETP.NE.AND P0, PT, R21, 0x7, PT ;  /* 0x000000071500780c */ /* 0x000fda0003f05270 */
[----:B------:R-:W-:Y:S05]  /*0940*/  @!P0 BRA `(.L_x_13) ;  /* 0x0000000000088947 */ /* 0x000fea0003800000 */
.L_x_7:
[----:B------:R-:W-:-:S04]  /*0950*/  DEPBAR.LE SB0, 0x8 ;  /* 0x000082000000791a */ /* 0x000fc80000000000 */
[----:B------:R-:W-:Y:S05]  /*0960*/  BRA `(.L_x_8) ;  /* 0x00000000000c7947 */ /* 0x000fea0003800000 */
.L_x_13:
[----:B------:R-:W-:-:S04]  /*0970*/  DEPBAR.LE SB0, 0x7 ;  /* 0x000081c00000791a */ /* 0x000fc80000000000 */
[----:B------:R-:W-:Y:S05]  /*0980*/  BRA `(.L_x_8) ;  /* 0x0000000000047947 */ /* 0x000fea0003800000 */
.L_x_12:
[----:B------:R-:W-:-:S04]  /*0990*/  DEPBAR.LE SB0, 0x6 ;  /* 0x000081800000791a */ /* 0x000fc80000000000 */
.L_x_8:
[----:B------:R-:W-:-:S07]  /*09a0*/  VIADD R33, R33, 0x1 ;  /* 0x0000000121217836 */ /* 0x000fce0000000000 */
.L_x_3:
[----:B------:R-:W1:Y:S01]  /*09b0*/  S2R R36, SR_TID.X ;  /* 0x0000000000247919 */ /* 0x000e620000002100 */
[----:B------:R-:W-:Y:S01]  /*09c0*/  BSSY.RECONVERGENT B0, `(.L_x_14) ;  /* 0x000002a000007945 */ /* 0x000fe20003800200 */
[----:B------:R-:W-:Y:S01]  /*09d0*/  LOP3.LUT R0, R34, 0x1, RZ, 0x3c, !PT ;  /* 0x0000000122007812 */ /* 0x000fe200078e3cff */
[----:B------:R-:W-:Y:S01]  /*09e0*/  BAR.SYNC.DEFER_BLOCKING 0x0 ;  /* 0x0000000000007b1d */ /* 0x000fe20000010000 */
[----:B-1----:R-:W-:-:S13]  /*09f0*/  ISETP.GT.U32.AND P0, PT, R36, 0x1ff, PT ;  /* 0x000001ff2400780c */ /* 0x002fda0003f04070 */
[----:B------:R-:W-:Y:S05]  /*0a00*/  @P0 BRA `(.L_x_15) ;  /* 0x0000000000940947 */ /* 0x000fea0003800000 */
[----:B------:R-:W-:Y:S01]  /*0a10*/  VIADD R20, R32, 0x20 ;  /* 0x0000002020147836 */ /* 0x000fe20000000000 */
[----:B------:R-:W-:Y:S01]  /*0a20*/  LEA.HI R21, R36, UR5, RZ, 0x1e ;  /* 0x0000000524157c11 */ /* 0x000fe2000f8ff0ff */
[----:B------:R-:W-:Y:S01]  /*0a30*/  IMAD R35, R0, 0x8, R1 ;  /* 0x0000000800237824 */ /* 0x000fe200078e0201 */
[----:B------:R-:W-:Y:S02]  /*0a40*/  CS2R R22, SRZ ;  /* 0x0000000000167805 */ /* 0x000fe4000001ff00 */
[----:B------:R-:W-:Y:S02]  /*0a50*/  ISETP.GE.AND P0, PT, R20, UR7, PT ;  /* 0x0000000714007c0c */ /* 0x000fe4000bf06270 */
[----:B------:R-:W2:Y:S02]  /*0a60*/  LDL.64 R28, [R35] ;  /* 0x00000000231c7983 */ /* 0x000ea40000100a00 */
[----:B------:R-:W-:-:S13]  /*0a70*/  ISETP.GE.OR P0, PT, R21, UR9, P0 ;  /* 0x0000000915007c0c */ /* 0x000fda0008706670 */
[----:B------:R-:W1:Y:S01]  /*0a80*/  @!P0 LDC.64 R26, c[0x0][0x380] ;  /* 0x0000e000ff1a8b82 */ /* 0x000e620000000a00 */
[----:B------:R-:W-:-:S05]  /*0a90*/  @!P0 VIADD R20, R3, 0x20 ;  /* 0x0000002003148836 */ /* 0x000fca0000000000 */
[----:B------:R-:W-:-:S05]  /*0aa0*/  @!P0 SHF.R.U32.HI R21, RZ, 0x3, R20 ;  /* 0x00000003ff158819 */ /* 0x000fca0000011614 */
[----:B-1----:R-:W-:Y:S01]  /*0ab0*/  @!P0 IMAD.WIDE.U32 R26, R21, 0x10, R26 ;  /* 0x00000010151a8825 */ /* 0x002fe200078e001a */
[----:B------:R-:W-:-:S06]  /*0ac0*/  CS2R R20, SRZ ;  /* 0x0000000000147805 */ /* 0x000fcc000001ff00 */
[----:B------:R1:W3:Y:S01]  /*0ad0*/  @!P0 LDG.E.128.CONSTANT R20, desc[UR10][R26.64] ;  /* 0x0000000a1a148981 */ /* 0x0002e2000c1e9d00 */
[----:B------:R-:W-:-:S05]  /*0ae0*/  IMAD.SHL.U32 R31, R36, 0x8, RZ ;  /* 0x00000008241f7824 */ /* 0x000fca00078e00ff */
[----:B------:R-:W-:-:S05]  /*0af0*/  LOP3.LUT R37, R31, 0x78, RZ, 0xc0, !PT ;  /* 0x000000781f257812 */ /* 0x000fca00078ec0ff */
[----:B------:R-:W-:-:S05]  /*0b00*/  VIADD R30, R37, UR6 ;  /* 0x00000006251e7c36 */ /* 0x000fca0008000000 */
[----:B------:R-:W-:Y:S01]  /*0b10*/  ISETP.GE.AND P0, PT, R30, UR12, PT ;  /* 0x0000000c1e007c0c */ /* 0x000fe2000bf06270 */
[----:B------:R-:W-:-:S05]  /*0b20*/  VIADD R30, R25, 0x20 ;  /* 0x00000020191e7836 */ /* 0x000fca0000000000 */
[----:B------:R-:W-:Y:S02]  /*0b30*/  ISETP.GE.OR P0, PT, R30, UR7, P0 ;  /* 0x000000071e007c0c */ /* 0x000fe40008706670 */
[----:B------:R-:W-:Y:S02]  /*0b40*/  LOP3.LUT R31, R31, 0x18, RZ, 0xc0, !PT ;  /* 0x000000181f1f7812 */ /* 0x000fe400078ec0ff */
[----:B------:R-:W-:-:S09]  /*0b50*/  SHF.R.U32.HI R30, RZ, 0x2, R36 ;  /* 0x00000002ff1e7819 */ /* 0x000fd20000011624 */
[----:B-1----:R-:W1:Y:S01]  /*0b60*/  @!P0 LDC.64 R26, c[0x0][0x388] ;  /* 0x0000e200ff1a8b82 */ /* 0x002e620000000a00 */
[----:B------:R-:W-:-:S04]  /*0b70*/  IMAD R31, R30, 0x28, R31 ;  /* 0x000000281e1f7824 */ /* 0x000fc800078e021f */
[----:B--2---:R-:W-:Y:S01]  /*0b80*/  IMAD.WIDE.U32 R28, R31, 0x2, R28 ;  /* 0x000000021f1c7825 */ /* 0x004fe200078e001c */
[----:B------:R-:W-:-:S04]  /*0b90*/  @!P0 SHF.R.S32.HI R31, RZ, 0x1f, R2 ;  /* 0x0000001fff1f8819 */ /* 0x000fc80000011402 */
[----:B------:R-:W-:-:S04]  /*0ba0*/  @!P0 LEA.HI R31, R31, R2, RZ, 0x3 ;  /* 0x000000021f1f8211 */ /* 0x000fc800078f18ff */
[----:B------:R-:W-:Y:S02]  /*0bb0*/  @!P0 SHF.R.S32.HI R43, RZ, 0x3, R31 ;  /* 0x00000003ff2b8819 */ /* 0x000fe4000001141f */
[----:B------:R-:W-:-:S03]  /*0bc0*/  CS2R R30, SRZ ;  /* 0x00000000001e7805 */ /* 0x000fc6000001ff00 */
[----:B-1----:R-:W-:Y:S01]  /*0bd0*/  @!P0 IMAD.WIDE R26, R43, 0x10, R26 ;  /* 0x000000102b1a8825 */ /* 0x002fe200078e021a */
[----:B---3--:R1:W-:Y:S02]  /*0be0*/  ST.E.128 desc[UR10][R28.64], R20 ;  /* 0x000000141c007985 */ /* 0x0083e4000c101d0a */
[----:B-1----:R-:W-:Y:S02]  /*0bf0*/  CS2R R28, SRZ ;  /* 0x00000000001c7805 */ /* 0x002fe4000001ff00 */
[----:B------:R-:W2:Y:S04]  /*0c00*/  LDL.64 R20, [R35+0x10] ;  /* 0x0000100023147983 */ /* 0x000ea80000100a00 */
[----:B------:R-:W3:Y:S01]  /*0c10*/  @!P0 LDG.E.128.CONSTANT R28, desc[UR10][R26.64] ;  /* 0x0000000a1a1c8981 */ /* 0x000ee2000c1e9d00 */
[----:B------:R-:W-:-:S05]  /*0c20*/  SHF.R.U32.HI R36, RZ, 0x4, R36 ;  /* 0x00000004ff247819 */ /* 0x000fca0000011624 */
[----:B------:R-:W-:-:S04]  /*0c30*/  IMAD R37, R36, 0x88, R37 ;  /* 0x0000008824257824 */ /* 0x000fc800078e0225 */
[----:B--2---:R-:W-:-:S05]  /*0c40*/  IMAD.WIDE.U32 R20, R37, 0x2, R20 ;  /* 0x0000000225147825 */ /* 0x004fca00078e0014 */
[----:B---3--:R1:W-:Y:S02]  /*0c50*/  ST.E.128 desc[UR10][R20.64], R28 ;  /* 0x0000001c14007985 */ /* 0x0083e4000c101d0a */
.L_x_15:
[----:B------:R-:W-:Y:S05]  /*0c60*/  BSYNC.RECONVERGENT B0 ;  /* 0x0000000000007941 */ /* 0x000fea0003800200 */
.L_x_14:
[----:B------:R-:W-:Y:S01]  /*0c70*/  IMAD R26, R34, 0x8, R1 ;  /* 0x00000008221a7824 */ /* 0x000fe200078e0201 */
[----:B------:R-:W2:Y:S04]  /*0c80*/  S2R R27, SR_TID.X ;  /* 0x00000000001b7919 */ /* 0x000ea80000002100 */
[----:B------:R-:W3:Y:S04]  /*0c90*/  LDL.64 R22, [R26+0x10] ;  /* 0x000010001a167983 */ /* 0x000ee80000100a00 */
[----:B-1----:R-:W4:Y:S04]  /*0ca0*/  LDL.64 R20, [R26] ;  /* 0x000000001a147983 */ /* 0x002f280000100a00 */
[----:B------:R-:W0:Y:S01]  /*0cb0*/  LDGDEPBAR ;  /* 0x00000000000079af */ /* 0x000e220000000000 */
[----:B--2---:R-:W-:-:S02]  /*0cc0*/  SHF.R.U32.HI R28, RZ, 0x5, R27 ;  /* 0x00000005ff1c7819 */ /* 0x004fc4000001161b */
[----:B------:R-:W-:Y:S02]  /*0cd0*/  SHF.R.U32.HI R27, RZ, 0x7, R27 ;  /* 0x00000007ff1b7819 */ /* 0x000fe4000001161b */
[----:B------:R-:W-:-:S05]  /*0ce0*/  LOP3.LUT R28, R28, 0x3, RZ, 0xc0, !PT ;  /* 0x000000031c1c7812 */ /* 0x000fca00078ec0ff */
[----:B------:R-:W-:Y:S02]  /*0cf0*/  IMAD.SHL.U32 R29, R28, 0x20, RZ ;  /* 0x000000201c1d7824 */ /* 0x000fe400078e00ff */
[----:B------:R-:W-:Y:S02]  /*0d00*/  IMAD R27, R27, 0x280, RZ ;  /* 0x000002801b1b7824 */ /* 0x000fe400078e02ff */
[----:B---3--:R-:W-:Y:S01]  /*0d10*/  IMAD.WIDE.U32 R22, R29, 0x2, R22 ;  /* 0x000000021d167825 */ /* 0x008fe200078e0016 */
[C---:B------:R-:W-:Y:S02]  /*0d20*/  SHF.L.U64.HI R29, R38.reuse, 0x2, R39 ;  /* 0x00000002261d7819 */ /* 0x040fe40000010227 */
[----:B------:R-:W-:-:S05]  /*0d30*/  LEA R36, P0, R38, R22, 0x2 ;  /* 0x0000001626247211 */ /* 0x000fca00078010ff */
[----:B------:R-:W-:-:S05]  /*0d40*/  IMAD.X R37, R23, 0x1, R29, P0 ;  /* 0x0000000117257824 */ /* 0x000fca00000e061d */
[----:B------:R-:W2:Y:S04]  /*0d50*/  LD.E R28, desc[UR10][R36.64] ;  /* 0x0000000a241c7980 */ /* 0x000ea8000c101900 */
[----:B------:R-:W3:Y:S01]  /*0d60*/  LD.E R29, desc[UR10][R36.64+0x880] ;  /* 0x0008800a241d7980 */ /* 0x000ee2000c101900 */
[----:B----4-:R-:W-:Y:S01]  /*0d70*/  IMAD.WIDE.U32 R20, R27, 0x2, R20 ;  /* 0x000000021b147825 */ /* 0x010fe200078e0014 */
[C---:B------:R-:W-:Y:S02]  /*0d80*/  SHF.L.U64.HI R23, R40.reuse, 0x2, R41 ;  /* 0x0000000228177819 */ /* 0x040fe40000010229 */
[----:B------:R-:W4:Y:S01]  /*0d90*/  LD.E R30, desc[UR10][R36.64+0x10] ;  /* 0x0000100a241e7980 */ /* 0x000f22000c101900 */
[----:B------:R-:W-:-:S03]  /*0da0*/  LEA R34, P0, R40, R20, 0x2 ;  /* 0x0000001428227211 */ /* 0x000fc600078010ff */
[----:B------:R-:W5:Y:S02]  /*0db0*/  LD.E R31, desc[UR10][R36.64+0x890] ;  /* 0x0008900a241f7980 */ /* 0x000f64000c101900 */
[----:B------:R-:W-:Y:S02]  /*0dc0*/  IMAD.X R35, R21, 0x1, R23, P0 ;  /* 0x0000000115237824 */ /* 0x000fe400000e0617 */
[----:B------:R-:W5:Y:S04]  /*0dd0*/  LD.E R42, desc[UR10][R36.64+0x20] ;  /* 0x0000200a242a7980 */ /* 0x000f68000c101900 */
[----:B------:R-:W4:Y:S04]  /*0de0*/  LD.E R20, desc[UR10][R34.64] ;  /* 0x0000000a22147980 */ /* 0x000f28000c101900 */
[----:B------:R-:W4:Y:S04]  /*0df0*/  LD.E R21, desc[UR10][R34.64+0x280] ;  /* 0x0002800a22157980 */ /* 0x000f28000c101900 */
[----:B------:R-:W4:Y:S04]  /*0e00*/  LD.E R22, desc[UR10][R34.64+0x10] ;  /* 0x0000100a22167980 */ /* 0x000f28000c101900 */
[----:B------:R-:W4:Y:S04]  /*0e10*/  LD.E R23, desc[UR10][R34.64+0x290] ;  /* 0x0002900a22177980 */ /* 0x000f28000c101900 */
[----:B------:R-:W5:Y:S04]  /*0e20*/  LD.E R43, desc[UR10][R36.64+0x8a0] ;  /* 0x0008a00a242b7980 */ /* 0x000f68000c101900 */
[----:B------:R-:W5:Y:S04]  /*0e30*/  LD.E R44, desc[UR10][R36.64+0x1100] ;  /* 0x0011000a242c7980 */ /* 0x000f68000c101900 */
[----:B------:R-:W5:Y:S04]  /*0e40*/  LD.E R45, desc[UR10][R36.64+0x1980] ;  /* 0x0019800a242d7980 */ /* 0x000f68000c101900 */
[----:B--2---:R-:W-:Y:S04]  /*0e50*/  MOVM.16.MT88 R26, R28 ;  /* 0x000000001c1a723a */ /* 0x004fe80000000000 */
[----:B---3--:R-:W4:Y:S02]  /*0e60*/  MOVM.16.MT88 R27, R29 ;  /* 0x000000001d1b723a */ /* 0x008f240000000000 */
[C---:B----4-:R-:W-:Y:S02]  /*0e70*/  HMMA.16816.F32 R16, R20.reuse, R26, R16 ;  /* 0x0000001a1410723c */ /* 0x050fe40000001810 */
[----:B------:R-:W2:Y:S04]  /*0e80*/  LD.E R26, desc[UR10][R36.64+0x30] ;  /* 0x0000300a241a7980 */ /* 0x000ea8000c101900 */
[----:B------:R-:W3:Y:S04]  /*0e90*/  LD.E R27, desc[UR10][R36.64+0x8b0] ;  /* 0x0008b00a241b7980 */ /* 0x000ee8000c101900 */
[----:B------:R-:W-:Y:S04]  /*0ea0*/  MOVM.16.MT88 R30, R30 ;  /* 0x000000001e1e723a */ /* 0x000fe80000000000 */
[----:B-----5:R-:W1:Y:S04]  /*0eb0*/  MOVM.16.MT88 R31, R31 ;  /* 0x000000001f1f723a */ /* 0x020e680000000000 */
[----:B------:R-:W-:Y:S04]  /*0ec0*/  MOVM.16.MT88 R28, R42 ;  /* 0x000000002a1c723a */ /* 0x000fe80000000000 */
[----:B------:R-:W4:Y:S01]  /*0ed0*/  MOVM.16.MT88 R29, R43 ;  /* 0x000000002b1d723a */ /* 0x000f220000000000 */
[C---:B-1----:R-:W-:Y:S03]  /*0ee0*/  HMMA.16816.F32 R12, R20.reuse, R30, R12 ;  /* 0x0000001e140c723c */ /* 0x042fe6000000180c */
[----:B------:R-:W5:Y:S04]  /*0ef0*/  LD.E R30, desc[UR10][R36.64+0x1110] ;  /* 0x0011100a241e7980 */ /* 0x000f68000c101900 */
[----:B------:R-:W5:Y:S01]  /*0f00*/  LD.E R31, desc[UR10][R36.64+0x1990] ;  /* 0x0019900a241f7980 */ /* 0x000f62000c101900 */
[C---:B----4-:R-:W-:Y:S03]  /*0f10*/  HMMA.16816.F32 R8, R20.reuse, R28, R8 ;  /* 0x0000001c1408723c */ /* 0x050fe60000001808 */
[----:B------:R-:W4:Y:S04]  /*0f20*/  LD.E R28, desc[UR10][R36.64+0x1120] ;  /* 0x0011200a241c7980 */ /* 0x000f28000c101900 */
[----:B------:R-:W4:Y:S04]  /*0f30*/  LD.E R29, desc[UR10][R36.64+0x19a0] ;  /* 0x0019a00a241d7980 */ /* 0x000f28000c101900 */
[----:B--2---:R-:W-:Y:S04]  /*0f40*/  MOVM.16.MT88 R26, R26 ;  /* 0x000000001a1a723a */ /* 0x004fe80000000000 */
[----:B---3--:R-:W1:Y:S02]  /*0f50*/  MOVM.16.MT88 R27, R27 ;  /* 0x000000001b1b723a */ /* 0x008e640000000000 */
[----:B-1----:R-:W-:Y:S02]  /*0f60*/  HMMA.16816.F32 R4, R20, R26, R4 ;  /* 0x0000001a1404723c */ /* 0x002fe40000001804 */
[----:B------:R-:W2:Y:S04]  /*0f70*/  LD.E R26, desc[UR10][R36.64+0x1130] ;  /* 0x0011300a241a7980 */ /* 0x000ea8000c101900 */
[----:B------:R1:W3:Y:S04]  /*0f80*/  LD.E R27, desc[UR10][R36.64+0x19b0] ;  /* 0x0019b00a241b7980 */ /* 0x0002e8000c101900 */
[----:B------:R-:W3:Y:S04]  /*0f90*/  LD.E R20, desc[UR10][R34.64+0x20] ;  /* 0x0000200a22147980 */ /* 0x000ee8000c101900 */
[----:B------:R-:W3:Y:S01]  /*0fa0*/  LD.E R21, desc[UR10][R34.64+0x2a0] ;  /* 0x0002a00a22157980 */ /* 0x000ee2000c101900 */
[----:B-1----:R-:W1:Y:S03]  /*0fb0*/  LDC R36, c[0x0][0x39c] ;  /* 0x0000e700ff247b82 */ /* 0x002e660000000800 */
[----:B------:R-:W3:Y:S04]  /*0fc0*/  LD.E R22, desc[UR10][R34.64+0x30] ;  /* 0x0000300a22167980 */ /* 0x000ee8000c101900 */
[----:B------:R4:W3:Y:S04]  /*0fd0*/  LD.E R23, desc[UR10][R34.64+0x2b0] ;  /* 0x0002b00a22177980 */ /* 0x0008e8000c101900 */
[----:B-----5:R-:W-:Y:S04]  /*0fe0*/  MOVM.16.MT88 R30, R30 ;  /* 0x000000001e1e723a */ /* 0x020fe80000000000 */
[----:B------:R-:W5:Y:S04]  /*0ff0*/  MOVM.16.MT88 R31, R31 ;  /* 0x000000001f1f723a */ /* 0x000f680000000000 */
[----:B----4-:R-:W-:Y:S04]  /*1000*/  MOVM.16.MT88 R28, R28 ;  /* 0x000000001c1c723a */ /* 0x010fe80000000000 */
[----:B------:R-:W4:Y:S04]  /*1010*/  MOVM.16.MT88 R29, R29 ;  /* 0x000000001d1d723a */ /* 0x000f280000000000 */
[----:B------:R-:W-:Y:S04]  /*1020*/  MOVM.16.MT88 R34, R44 ;  /* 0x000000002c22723a */ /* 0x000fe80000000000 */
[----:B------:R-:W-:Y:S01]  /*1030*/  MOVM.16.MT88 R35, R45 ;  /* 0x000000002d23723a */ /* 0x000fe20000000000 */
[----:B------:R-:W-:-:S04]  /*1040*/  UIADD3 UR8, UPT, UPT, UR4, 0x40, URZ ;  /* 0x0000004004087890 */ /* 0x000fc8000fffe0ff */
[----:B------:R-:W-:Y:S01]  /*1050*/  UISETP.GE.AND UP0, UPT, UR8, UR7, UPT ;  /* 0x000000070800728c */ /* 0x000fe2000bf06270 */
[----:B-1----:R-:W-:Y:S02]  /*1060*/  IMAD R2, R36, 0x20, R2 ;  /* 0x0000002024027824 */ /* 0x002fe400078e0202 */
[----:B------:R-:W-:Y:S02]  /*1070*/  VIADD R24, R24, 0x1 ;  /* 0x0000000118187836 */ /* 0x000fe40000000000 */
[----:B------:R-:W-:Y:S02]  /*1080*/  VIADD R25, R25, 0x20 ;  /* 0x0000002019197836 */ /* 0x000fe40000000000 */
[----:B------:R-:W-:Y:S02]  /*1090*/  VIADD R3, R3, 0x20 ;  /* 0x0000002003037836 */ /* 0x000fe40000000000 */
[----:B------:R-:W-:Y:S01]  /*10a0*/  VIADD R32, R32, 0x20 ;  /* 0x0000002020207836 */ /* 0x000fe20000000000 */
[----:B------:R-:W-:Y:S01]  /*10b0*/  UIADD3 UR4, UPT, UPT, UR4, 0x20, URZ ;  /* 0x0000002004047890 */ /* 0x000fe2000fffe0ff */
[----:B--2---:R-:W-:Y:S04]  /*10c0*/  MOVM.16.MT88 R26, R26 ;  /* 0x000000001a1a723a */ /* 0x004fe80000000000 */
[----:B---3--:R-:W1:Y:S01]  /*10d0*/  MOVM.16.MT88 R27, R27 ;  /* 0x000000001b1b723a */ /* 0x008e620000000000 */
[C---:B-----5:R-:W-:Y:S08]  /*10e0*/  HMMA.16816.F32 R12, R20.reuse, R30, R12 ;  /* 0x0000001e140c723c */ /* 0x060ff0000000180c */
[C---:B----4-:R-:W-:Y:S08]  /*10f0*/  HMMA.16816.F32 R8, R20.reuse, R28, R8 ;  /* 0x0000001c1408723c */ /* 0x050ff00000001808 */
[C---:B-1----:R-:W-:Y:S08]  /*1100*/  HMMA.16816.F32 R4, R20.reuse, R26, R4 ;  /* 0x0000001a1404723c */ /* 0x042ff00000001804 */
[----:B------:R-:W-:Y:S01]  /*1110*/  HMMA.16816.F32 R16, R20, R34, R16 ;  /* 0x000000221410723c */ /* 0x000fe20000001810 */
[----:B------:R-:W-:Y:S01]  /*1120*/  IMAD.MOV.U32 R34, RZ, RZ, R0 ;  /* 0x000000ffff227224 */ /* 0x000fe200078e0000 */
[----:B------:R-:W-:-:S03]  /*1130*/  NOP ;  /* 0x0000000000007918 */ /* 0x000fc60000000000 */
[----:B------:R-:W-:-:S15]  /*1140*/  BRA.U !UP0, `(.L_x_16) ;  /* 0xfffffff5085c7547 */ /* 0x000fde000b83ffff */
[----:B------:R-:W-:-:S04]  /*1150*/  UIADD3 UR4, UPT, UPT, UR7, 0x1fdf, URZ ;  /* 0x00001fdf07047890 */ /* 0x000fc8000fffe0ff */
[----:B------:R-:W-:-:S06]  /*1160*/  ULEA.HI UR4, UR4, 0x2, URZ, 0x1b ;  /* 0x0000000204047891 */ /* 0x000fcc000f8fd8ff */
[----:B------:R-:W-:-:S07]  /*1170*/  IMAD.U32 R2, RZ, RZ, UR4 ;  /* 0x00000004ff027e24 */ /* 0x000fce000f8e00ff */
.L_x_2:
        /* <DEDUP_REMOVED lines=17> */
.L_x_20:
[----:B------:R-:W-:-:S04]  /*1290*/  DEPBAR.LE SB0, 0x0 ;  /* 0x000080000000791a */ /* 0x000fc80000000000 */
[----:B------:R-:W-:Y:S05]  /*12a0*/  BRA `(.L_x_17) ;  /* 0x00000000006c7947 */ /* 0x000fea0003800000 */
.L_x_19:
[----:B------:R-:W-:-:S13]  /*12b0*/  ISETP.NE.AND P0, PT, R33, 0x2, PT ;  /* 0x000000022100780c */ /* 0x000fda0003f05270 */
[----:B------:R-:W-:Y:S05]  /*12c0*/  @!P0 BRA `(.L_x_22) ;  /* 0x0000000000108947 */ /* 0x000fea0003800000 */
[----:B------:R-:W-:-:S13]  /*12d0*/  ISETP.NE.AND P0, PT, R33, 0x3, PT ;  /* 0x000000032100780c */ /* 0x000fda0003f05270 */
[----:B------:R-:W-:Y:S05]  /*12e0*/  @P0 BRA `(.L_x_21) ;  /* 0x0000000000480947 */ /* 0x000fea0003800000 */
[----:B------:R-:W-:-:S04]  /*12f0*/  DEPBAR.LE SB0, 0x3 ;  /* 0x000080c00000791a */ /* 0x000fc80000000000 */
[----:B------:R-:W-:Y:S05]  /*1300*/  BRA `(.L_x_17) ;  /* 0x0000000000547947 */ /* 0x000fea0003800000 */
.L_x_22:
[----:B------:R-:W-:-:S04]  /*1310*/  DEPBAR.LE SB0, 0x2 ;  /* 0x000080800000791a */ /* 0x000fc80000000000 */
[----:B------:R-:W-:Y:S05]  /*1320*/  BRA `(.L_x_17) ;  /* 0x00000000004c7947 */ /* 0x000fea0003800000 */
.L_x_18:
        /* <DEDUP_REMOVED lines=8> */
.L_x_24:
[----:B------:R-:W-:-:S04]  /*13b0*/  DEPBAR.LE SB0, 0x4 ;  /* 0x000081000000791a */ /* 0x000fc80000000000 */
[----:B------:R-:W-:Y:S05]  /*13c0*/  BRA `(.L_x_17) ;  /* 0x0000000000247947 */ /* 0x000fea0003800000 */
.L_x_23:
[----:B------:R-:W-:-:S13]  /*13d0*/  ISETP.NE.AND P0, PT, R33, 0x6, PT ;  /* 0x000000062100780c */ /* 0x000fda0003f05270 */
[----:B------:R-:W-:Y:S05]  /*13e0*/  @!P0 BRA `(.L_x_25) ;  /* 0x0000000000188947 */ /* 0x000fea0003800000 */
[----:B------:R-:W-:-:S13]  /*13f0*/  ISETP.NE.AND P0, PT, R33, 0x7, PT ;  /* 0x000000072100780c */ /* 0x000fda0003f05270 */
[----:B------:R-:W-:Y:S05]  /*1400*/  @!P0 BRA `(.L_x_26) ;  /* 0x0000000000088947 */ /* 0x000fea0003800000 */
.L_x_21:
[----:B------:R-:W-:-:S04]  /*1410*/  DEPBAR.LE SB0, 0x8 ;  /* 0x000082000000791a */ /* 0x000fc80000000000 */
[----:B------:R-:W-:Y:S05]  /*1420*/  BRA `(.L_x_17) ;  /* 0x00000000000c7947 */ /* 0x000fea0003800000 */
.L_x_26:
[----:B------:R-:W-:-:S04]  /*1430*/  DEPBAR.LE SB0, 0x7 ;  /* 0x000081c00000791a */ /* 0x000fc80000000000 */
[----:B------:R-:W-:Y:S05]  /*1440*/  BRA `(.L_x_17) ;  /* 0x0000000000047947 */ /* 0x000fea0003800000 */
.L_x_25:
[----:B------:R-:W-:-:S04]  /*1450*/  DEPBAR.LE SB0, 0x6 ;  /* 0x000081800000791a */ /* 0x000fc80000000000 */
.L_x_17:
[----:B------:R-:W-:Y:S01]  /*1460*/  IMAD.U32 R3, R0, 0x8, R1 ;  /* 0x0000000800037824 */ /* 0x000fe200078e0001 */
[----:B------:R-:W1:Y:S04]  /*1470*/  S2R R26, SR_TID.X ;  /* 0x00000000001a7919 */ /* 0x000e680000002100 */
[----:B------:R-:W2:Y:S04]  /*1480*/  LDL.64 R22, [R3+0x10] ;  /* 0x0000100003167983 */ /* 0x000ea80000100a00 */
[----:B------:R3:W4:Y:S01]  /*1490*/  LDL.64 R20, [R3] ;  /* 0x0000000003147983 */ /* 0x0007220000100a00 */
[----:B------:R-:W-:Y:S01]  /*14a0*/  IMAD.MOV.U32 R43, RZ, RZ, RZ ;  /* 0x000000ffff2b7224 */ /* 0x000fe200078e00ff */
[----:B------:R-:W5:Y:S01]  /*14b0*/  S2R R0, SR_LANEID ;  /* 0x0000000000007919 */ /* 0x000f620000000000 */
[----:B-1----:R-:W-:-:S02]  /*14c0*/  SHF.R.U32.HI R2, RZ, 0x5, R26 ;  /* 0x00000005ff027819 */ /* 0x002fc4000001161a */
[----:B---3--:R-:W-:Y:S02]  /*14d0*/  SHF.R.U32.HI R3, RZ, 0x7, R26 ;  /* 0x00000007ff037819 */ /* 0x008fe4000001161a */
[----:B------:R-:W-:-:S05]  /*14e0*/  LOP3.LUT R2, R2, 0x3, RZ, 0xc0, !PT ;  /* 0x0000000302027812 */ /* 0x000fca00078ec0ff */
[----:B------:R-:W-:Y:S01]  /*14f0*/  IMAD.SHL.U32 R2, R2, 0x20, RZ ;  /* 0x0000002002027824 */ /* 0x000fe200078e00ff */
[----:B-----5:R-:W-:Y:S02]  /*1500*/  LOP3.LUT R42, R0, 0x3, RZ, 0xc0, !PT ;  /* 0x00000003002a7812 */ /* 0x020fe400078ec0ff */
[----:B------:R-:W-:-:S05]  /*1510*/  SHF.R.U32.HI R0, RZ, 0x2, R0 ;  /* 0x00000002ff007819 */ /* 0x000fca0000011600 */
[----:B------:R-:W-:Y:S01]  /*1520*/  IMAD.WIDE.U32 R24, R0, 0x44, R42 ;  /* 0x0000004400187825 */ /* 0x000fe200078e002a */
[----:B------:R-:W-:Y:S03]  /*1530*/  BAR.SYNC.DEFER_BLOCKING 0x0 ;  /* 0x0000000000007b1d */ /* 0x000fe60000010000 */
[----:B--2---:R-:W-:-:S03]  /*1540*/  IMAD.WIDE.U32 R22, R2, 0x2, R22 ;  /* 0x0000000202167825 */ /* 0x004fc600078e0016 */
[----:B------:R-:W-:-:S04]  /*1550*/  LEA R30, P0, R24, R22, 0x2 ;  /* 0x00000016181e7211 */ /* 0x000fc800078010ff */
[----:B------:R-:W-:-:S05]  /*1560*/  LEA.HI.X R31, R24, R23, R25, 0x2, P0 ;  /* 0x00000017181f7211 */ /* 0x000fca00000f1419 */
[----:B------:R-:W2:Y:S04]  /*1570*/  LD.E R26, desc[UR10][R30.64] ;  /* 0x0000000a1e1a7980 */ /* 0x000ea8000c101900 */
[----:B------:R-:W3:Y:S01]  /*1580*/  LD.E R27, desc[UR10][R30.64+0x880] ;  /* 0x0008800a1e1b7980 */ /* 0x000ee2000c101900 */
[----:B------:R-:W-:-:S03]  /*1590*/  IMAD R23, R3, 0x280, RZ ;  /* 0x0000028003177824 */ /* 0x000fc600078e02ff */
[----:B------:R-:W5:Y:S01]  /*15a0*/  LD.E R24, desc[UR10][R30.64+0x10] ;  /* 0x0000100a1e187980 */ /* 0x000f62000c101900 */
[----:B----4-:R-:W-:-:S03]  /*15b0*/  IMAD.WIDE.U32 R20, R23, 0x2, R20 ;  /* 0x0000000217147825 */ /* 0x010fc600078e0014 */
[----:B------:R-:W4:Y:S01]  /*15c0*/  LD.E R25, desc[UR10][R30.64+0x890] ;  /* 0x0008900a1e197980 */ /* 0x000f22000c101900 */
[----:B------:R-:W-:-:S03]  /*15d0*/  IMAD.WIDE.U32 R22, R0, 0x14, R42 ;  /* 0x0000001400167825 */ /* 0x000fc600078e002a */
[----:B------:R-:W4:Y:S01]  /*15e0*/  LD.E R28, desc[UR10][R30.64+0x20] ;  /* 0x0000200a1e1c7980 */ /* 0x000f22000c101900 */
[----:B------:R-:W-:-:S03]  /*15f0*/  LEA R38, P0, R22, R20, 0x2 ;  /* 0x0000001416267211 */ /* 0x000fc600078010ff */
[----:B------:R-:W4:Y:S01]  /*1600*/  LD.E R29, desc[UR10][R30.64+0x8a0] ;  /* 0x0008a00a1e1d7980 */ /* 0x000f22000c101900 */
[----:B------:R-:W-:-:S03]  /*1610*/  LEA.HI.X R39, R22, R21, R23, 0x2, P0 ;  /* 0x0000001516277211 */ /* 0x000fc600000f1417 */
[----:B------:R-:W4:Y:S04]  /*1620*/  LD.E R34, desc[UR10][R30.64+0x30] ;  /* 0x0000300a1e227980 */ /* 0x000f28000c101900 */
        /* <DEDUP_REMOVED lines=11> */
[----:B--2---:R-:W-:Y:S04]  /*16e0*/  MOVM.16.MT88 R26, R26 ;  /* 0x000000001a1a723a */ /* 0x004fe80000000000 */
[----:B---3--:R-:W1:Y:S04]  /*16f0*/  MOVM.16.MT88 R27, R27 ;  /* 0x000000001b1b723a */ /* 0x008e680000000000 */
[----:B-----5:R-:W-:Y:S04]  /*1700*/  MOVM.16.MT88 R24, R24 ;  /* 0x000000001818723a */ /* 0x020fe80000000000 */
[----:B----4-:R-:W2:Y:S01]  /*1710*/  MOVM.16.MT88 R25, R25 ;  /* 0x000000001919723a */ /* 0x010ea20000000000 */
[C---:B-1----:R-:W-:Y:S03]  /*1720*/  HMMA.16816.F32 R16, R20.reuse, R26, R16 ;  /* 0x0000001a1410723c */ /* 0x042fe60000001810 */
[----:B------:R-:W3:Y:S04]  /*1730*/  LD.E R26, desc[UR10][R38.64+0x30] ;  /* 0x0000300a261a7980 */ /* 0x000ee8000c101900 */
[----:B------:R-:W3:Y:S01]  /*1740*/  LD.E R27, desc[UR10][R38.64+0x2b0] ;  /* 0x0002b00a261b7980 */ /* 0x000ee2000c101900 */
[C---:B--2---:R-:W-:Y:S03]  /*1750*/  HMMA.16816.F32 R12, R20.reuse, R24, R12 ;  /* 0x00000018140c723c */ /* 0x044fe6000000180c */
[----:B------:R-:W3:Y:S04]  /*1760*/  LD.E R24, desc[UR10][R38.64+0x20] ;  /* 0x0000200a26187980 */ /* 0x000ee8000c101900 */
[----:B------:R-:W3:Y:S04]  /*1770*/  LD.E R25, desc[UR10][R38.64+0x2a0] ;  /* 0x0002a00a26197980 */ /* 0x000ee8000c101900 */
[----:B------:R-:W2:Y:S04]  /*1780*/  LD.E R39, desc[UR10][R30.64+0x1130] ;  /* 0x0011300a1e277980 */ /* 0x000ea8000c101900 */
[----:B------:R1:W4:Y:S04]  /*1790*/  LD.E R38, desc[UR10][R30.64+0x19b0] ;  /* 0x0019b00a1e267980 */ /* 0x000328000c101900 */
[----:B------:R-:W-:Y:S04]  /*17a0*/  MOVM.16.MT88 R28, R28 ;  /* 0x000000001c1c723a */ /* 0x000fe80000000000 */
[----:B------:R-:W1:Y:S04]  /*17b0*/  MOVM.16.MT88 R29, R29 ;  /* 0x000000001d1d723a */ /* 0x000e680000000000 */
[----:B------:R-:W-:Y:S04]  /*17c0*/  MOVM.16.MT88 R34, R34 ;  /* 0x000000002222723a */ /* 0x000fe80000000000 */
[----:B------:R-:W5:Y:S01]  /*17d0*/  MOVM.16.MT88 R35, R35 ;  /* 0x000000002323723a */ /* 0x000f620000000000 */
[C---:B-1----:R-:W-:Y:S03]  /*17e0*/  HMMA.16816.F32 R28, R20.reuse, R28, R8 ;  /* 0x0000001c141c723c */ /* 0x042fe60000001808 */
[----:B------:R-:W-:Y:S04]  /*17f0*/  MOVM.16.MT88 R9, R33 ;  /* 0x000000002109723a */ /* 0x000fe80000000000 */
[----:B------:R1:W-:Y:S02]  /*1800*/  MOVM.16.MT88 R10, R32 ;  /* 0x00000000200a723a */ /* 0x0003e40000000000 */
[----:B-1----:R-:W1:Y:S02]  /*1810*/  LDC.64 R32, c[0x0][0x398] ;  /* 0x0000e600ff207b82 */ /* 0x002e640000000a00 */
[----:B------:R-:W3:Y:S01]  /*1820*/  MOVM.16.MT88 R8, R41 ;  /* 0x000000002908723a */ /* 0x000ee20000000000 */
[----:B-----5:R-:W-:Y:S03]  /*1830*/  HMMA.16816.F32 R4, R20, R34, R4 ;  /* 0x000000221404723c */ /* 0x020fe60000001804 */
[----:B------:R-:W-:Y:S01]  /*1840*/  MOVM.16.MT88 R36, R36 ;  /* 0x000000002424723a */ /* 0x000fe20000000000 */
[----:B------:R-:W-:-:S03]  /*1850*/  VIADD R2, R2, UR6 ;  /* 0x0000000602027c36 */ /* 0x000fc60008000000 */
[----:B------:R-:W5:Y:S04]  /*1860*/  MOVM.16.MT88 R37, R37 ;  /* 0x000000002525723a */ /* 0x000f680000000000 */
[----:B------:R-:W5:Y:S01]  /*1870*/  MOVM.16.MT88 R11, R40 ;  /* 0x00000000280b723a */ /* 0x000f620000000000 */
[----:B------:R-:W-:Y:S02]  /*1880*/  LEA R3, R3, UR5, 0x4 ;  /* 0x0000000503037c11 */ /* 0x000fe4000f8e20ff */
[----:B-1----:R-:W-:-:S04]  /*1890*/  ISETP.GE.AND P0, PT, R2, R33, PT ;  /* 0x000000210200720c */ /* 0x002fc80003f06270 */
[----:B------:R-:W-:Y:S01]  /*18a0*/  ISETP.GE.OR P0, PT, R3, R32, P0 ;  /* 0x000000200300720c */ /* 0x000fe20000706670 */
[----:B--2---:R-:W-:Y:S04]  /*18b0*/  MOVM.16.MT88 R20, R39 ;  /* 0x000000002714723a */ /* 0x004fe80000000000 */
[----:B----4-:R-:W1:Y:S01]  /*18c0*/  MOVM.16.MT88 R21, R38 ;  /* 0x000000002615723a */ /* 0x010e620000000000 */
[----:B---3--:R-:W-:Y:S01]  /*18d0*/  HMMA.16816.F32 R12, R24, R8, R12 ;  /* 0x00000008180c723c */ /* 0x008fe2000000180c */
[----:B------:R-:W-:-:S05]  /*18e0*/  VIADD R8, R2, 0x10 ;  /* 0x0000001002087836 */ /* 0x000fca0000000000 */
[-C--:B------:R-:W-:Y:S02]  /*18f0*/  ISETP.GE.AND P1, PT, R8, R33.reuse, PT ;  /* 0x000000210800720c */ /* 0x080fe40003f26270 */
[----:B-----5:R-:W-:Y:S02]  /*1900*/  HMMA.16816.F32 R16, R24, R36, R16 ;  /* 0x000000241810723c */ /* 0x020fe40000001810 */
[C---:B------:R-:W-:Y:S01]  /*1910*/  ISETP.GE.OR P1, PT, R3.reuse, R32, P1 ;  /* 0x000000200300720c */ /* 0x040fe20000f26670 */
[----:B------:R-:W-:-:S05]  /*1920*/  IMAD R3, R3, R33, RZ ;  /* 0x0000002103037224 */ /* 0x000fca00078e02ff */
[C---:B------:R-:W-:Y:S08]  /*1930*/  HMMA.16816.F32 R28, R24.reuse, R10, R28 ;  /* 0x0000000a181c723c */ /* 0x040ff0000000181c */
[----:B-1----:R-:W-:Y:S01]  /*1940*/  HMMA.16816.F32 R4, R24, R20, R4 ;  /* 0x000000141804723c */ /* 0x002fe20000001804 */
[----:B------:R-:W-:-:S04]  /*1950*/  NOP ;  /* 0x0000000000007918 */ /* 0x000fc80000000000 */
[----:B------:R-:W-:-:S15]  /*1960*/  @P0 BRA `(.L_x_27) ;  /* 0x0000000000340947 */ /* 0x000fde0003800000 */
[----:B------:R-:W1:Y:S01]  /*1970*/  LDC.64 R8, c[0x0][0x390] ;  /* 0x0000e400ff087b82 */ /* 0x000e620000000a00 */
[----:B------:R-:W-:Y:S01]  /*1980*/  IMAD.IADD R11, R2, 0x1, R3 ;  /* 0x00000001020b7824 */ /* 0x000fe200078e0203 */
[----:B------:R-:W-:Y:S01]  /*1990*/  SHF.R.U32.HI R21, RZ, 0x1, R33 ;  /* 0x00000001ff157819 */ /* 0x000fe20000011621 */
[----:B------:R-:W-:Y:S05]  /*19a0*/  WARPSYNC.ALL ;  /* 0x0000000000007948 */ /* 0x000fea0003800000 */
[----:B-1----:R-:W-:-:S04]  /*19b0*/  IMAD.WIDE R8, R11, 0x4, R8 ;  /* 0x000000040b087825 */ /* 0x002fc800078e0208 */
[----:B------:R-:W-:-:S03]  /*19c0*/  IMAD.WIDE.U32 R10, R0, R21, R42 ;  /* 0x00000015000a7225 */ /* 0x000fc600078e002a */
[----:B------:R-:W-:-:S04]  /*19d0*/  LEA R8, P0, R10, R8, 0x3 ;  /* 0x000000080a087211 */ /* 0x000fc800078018ff */
[----:B------:R-:W-:-:S03]  /*19e0*/  LEA.HI.X R9, R10, R9, R11, 0x3, P0 ;  /* 0x000000090a097211 */ /* 0x000fc600000f1c0b */
[----:B------:R-:W-:Y:S02]  /*19f0*/  IMAD.WIDE.U32 R10, R21, 0x40, R8 ;  /* 0x00000040150a7825 */ /* 0x000fe400078e0008 */
[----:B------:R1:W-:Y:S04]  /*1a00*/  STG.E.64 desc[UR10][R8.64], R16 ;  /* 0x0000001008007986 */ /* 0x0003e8000c101b0a */
[----:B------:R1:W-:Y:S04]  /*1a10*/  STG.E.64 desc[UR10][R10.64], R18 ;  /* 0x000000120a007986 */ /* 0x0003e8000c101b0a */
[----:B------:R1:W-:Y:S04]  /*1a20*/  STG.E.64 desc[UR10][R8.64+0x20], R12 ;  /* 0x0000200c08007986 */ /* 0x0003e8000c101b0a */
[----:B------:R1:W-:Y:S02]  /*1a30*/  STG.E.64 desc[UR10][R10.64+0x20], R14 ;  /* 0x0000200e0a007986 */ /* 0x0003e4000c101b0a */
.L_x_27:
[----:B------:R-:W-:Y:S05]  /*1a40*/  @P1 EXIT ;  /* 0x000000000000194d */ /* 0x000fea0003800000 */
[----:B------:R-:W2:Y:S01]  /*1a50*/  LDCU.64 UR4, c[0x0][0x390] ;  /* 0x00007200ff0477ac */ /* 0x000ea20008000a00 */
[----:B-1----:R-:W-:Y:S02]  /*1a60*/  SHF.R.S32.HI R8, RZ, 0x1f, R2 ;  /* 0x0000001fff087819 */ /* 0x002fe40000011402 */
[----:B------:R-:W-:Y:S02]  /*1a70*/  SHF.R.U32.HI R33, RZ, 0x1, R33 ;  /* 0x00000001ff217819 */ /* 0x000fe40000011621 */
[----:B------:R-:W-:-:S03]  /*1a80*/  IADD3 R2, P0, PT, R2, R3, RZ ;  /* 0x0000000302027210 */ /* 0x000fc60007f1e0ff */
[----:B------:R-:W-:Y:S01]  /*1a90*/  IMAD.WIDE.U32 R42, R0, R33, R42 ;  /* 0x00000021002a7225 */ /* 0x000fe200078e002a */
[----:B------:R-:W-:Y:S02]  /*1aa0*/  LEA.HI.X.SX32 R9, R3, R8, 0x1, P0 ;  /* 0x0000000803097211 */ /* 0x000fe400000f0eff */
[----:B--2---:R-:W-:-:S04]  /*1ab0*/  LEA R3, P0, R2, UR4, 0x2 ;  /* 0x0000000402037c11 */ /* 0x004fc8000f8010ff */
[----:B------:R-:W-:Y:S01]  /*1ac0*/  LEA.HI.X R9, R2, UR5, R9, 0x2, P0 ;  /* 0x0000000502097c11 */ /* 0x000fe200080f1409 */
[----:B------:R-:W-:Y:S05]  /*1ad0*/  WARPSYNC.ALL ;  /* 0x0000000000007948 */ /* 0x000fea0003800000 */
[----:B------:R-:W-:-:S04]  /*1ae0*/  LEA R2, P0, R42, R3, 0x3 ;  /* 0x000000032a027211 */ /* 0x000fc800078018ff */
[----:B------:R-:W-:-:S03]  /*1af0*/  LEA.HI.X R3, R42, R9, R43, 0x3, P0 ;  /* 0x000000092a037211 */ /* 0x000fc600000f1c2b */
[----:B------:R-:W-:Y:S02]  /*1b00*/  IMAD.WIDE.U32 R8, R33, 0x40, R2 ;  /* 0x0000004021087825 */ /* 0x000fe400078e0002 */
[----:B------:R-:W-:Y:S04]  /*1b10*/  STG.E.64 desc[UR10][R2.64+0x40], R28 ;  /* 0x0000401c02007986 */ /* 0x000fe8000c101b0a */
[----:B------:R-:W-:Y:S04]  /*1b20*/  STG.E.64 desc[UR10][R8.64+0x40], R30 ;  /* 0x0000401e08007986 */ /* 0x000fe8000c101b0a */
[----:B------:R-:W-:Y:S04]  /*1b30*/  STG.E.64 desc[UR10][R2.64+0x60], R4 ;  /* 0x0000600402007986 */ /* 0x000fe8000c101b0a */
[----:B------:R-:W-:Y:S01]  /*1b40*/  STG.E.64 desc[UR10][R8.64+0x60], R6 ;  /* 0x0000600608007986 */ /* 0x000fe2000c101b0a */
[----:B------:R-:W-:Y:S05]  /*1b50*/  EXIT ;  /* 0x000000000000794d */ /* 0x000fea0003800000 */
.L_x_28:
[----:B------:R-:W-:-:S00]  /*1b60*/  BRA `(.L_x_28) ;  /* 0xfffffffc00fc7947 */ /* 0x000fc0000383ffff */
[----:B------:R-:W-:-:S00]  /*1b70*/  NOP ;  /* 0x0000000000007918 */ /* 0x000fc00000000000 */
        /* <DEDUP_REMOVED lines=8> */
.L_x_29:


//--------------------- .nv.shared._Z12tensorMatMulPK6__halfS1_Pfiii --------------------------
	.section	.nv.shared._Z12tensorMatMulPK6__halfS1_Pfiii,"aw",@nobits
	.sectionflags	@""
	.align	16
	.zero		1024


//--------------------- .nv.shared.reserved.0     --------------------------
	.section	.nv.shared.reserved.0,"aw",@nobits
	.weak		__nv_reservedSMEM_offset_0_alias
	.size		__nv_reservedSMEM_offset_0_alias, 0, 64
	.other		__nv_reservedSMEM_offset_0_alias,@"STO_CUDA_RESERVED_SHARED STV_DEFAULT"
__nv_reservedSMEM_offset_0_alias:
	.zero		0
	.zero		64


//--------------------- .nv.constant0._Z12tensorMatMulPK6__halfS1_Pfiii --------------------------
	.section	.nv.constant0._Z12tensorMatMulPK6__halfS1_Pfiii,"a",@progbits
	.sectionflags	@""
	.align	4
.nv.constant0._Z12tensorMatMulPK6__halfS1_Pfiii:
	.zero		932


//--------------------- SYMBOLS --------------------------

	.type		.nv.reservedSmem.offset0,@object
	.size		.nv.reservedSmem.offset0,0x4
	.type		.nv.reservedSmem.cap,@object
	.size		.nv.reservedSmem.cap,0x4
